	.target	sm_90a

	.elftype	@"ET_EXEC"


//--------------------- .note.nv.tkinfo           --------------------------
	.section	.note.nv.tkinfo,"",@"SHT_NOTE"
	.sectionflags	@"SHF_NOTE_NV_TKINFO"
	.tkinfo
        /*0018*/ 	.word	0x00000002
        /*0030*/ 	.string	""
        /*0030*/ 	.string	"ptxas"
        /*0030*/ 	.string	"Cuda compilation tools, release 13.0, V13.0.88"
        /*0030*/ 	.string	"Build cuda_13.0.r13.0/compiler.36424714_0"
        /*0030*/ 	.string	"-arch sm_90a -m 64 "



//--------------------- .note.nv.cuinfo           --------------------------
	.section	.note.nv.cuinfo,"",@"SHT_NOTE"
	.sectionflags	@"SHF_NOTE_NV_CUINFO"
        /*0018*/ 	.short	0x0002
        /*001a*/ 	.short	0x005a
        /*001c*/ 	.short	0x0082
	.zero		2


//--------------------- .nv.info                  --------------------------
	.section	.nv.info,"",@"SHT_CUDA_INFO"
	.align	4


	//----- nvinfo : EIATTR_REGCOUNT
	.align		4
        /*0000*/ 	.byte	0x04, 0x2f
        /*0002*/ 	.short	(.L_12 - .L_11)
	.align		4
.L_11:
        /*0004*/ 	.word	index@(_ZN7cutlass13device_kernelIN5flash19enable_sm80_to_sm89INS1_16FlashAttnFwdSm80INS1_25CollectiveMainloopFwdSm80ILi4ELi1ELb0EN4cute5tupleIJNS5_1CILi128EEENS7_ILi64EEENS7_ILi96EEEEEELi96ENS_10bfloat16_tEfNS_4arch4Sm80ELb1ELb0ELb1ELb1ELb0ELb1ELb1ELb0EEENS1_21CollectiveEpilogueFwdINS6_IJS8_SA_S9_EEENS6_IJNS7_ILi1EEESI_SI_EEESC_SE_Li128ELb1ELb1ELb0ELb0EEENS1_19SingleTileSchedulerILb1ELb0ELb1ELi128EEEEEEEEEvNT_6ParamsE)
        /*0008*/ 	.word	0x00000004


	//----- nvinfo : EIATTR_FRAME_SIZE
	.align		4
.L_12:
        /*000c*/ 	.byte	0x04, 0x11
        /*000e*/ 	.short	(.L_14 - .L_13)
	.align		4
.L_13:
        /*0010*/ 	.word	index@(_ZN7cutlass13device_kernelIN5flash19enable_sm80_to_sm89INS1_16FlashAttnFwdSm80INS1_25CollectiveMainloopFwdSm80ILi4ELi1ELb0EN4cute5tupleIJNS5_1CILi128EEENS7_ILi64EEENS7_ILi96EEEEEELi96ENS_10bfloat16_tEfNS_4arch4Sm80ELb1ELb0ELb1ELb1ELb0ELb1ELb1ELb0EEENS1_21CollectiveEpilogueFwdINS6_IJS8_SA_S9_EEENS6_IJNS7_ILi1EEESI_SI_EEESC_SE_Li128ELb1ELb1ELb0ELb0EEENS1_19SingleTileSchedulerILb1ELb0ELb1ELi128EEEEEEEEEvNT_6ParamsE)
        /*0014*/ 	.word	0x00000000


	//----- nvinfo : EIATTR_REGCOUNT
	.align		4
.L_14:
        /*0018*/ 	.byte	0x04, 0x2f
        /*001a*/ 	.short	(.L_16 - .L_15)
	.align		4
.L_15:
        /*001c*/ 	.word	index@(_ZN7cutlass13device_kernelIN5flash19enable_sm80_to_sm89INS1_16FlashAttnFwdSm80INS1_25CollectiveMainloopFwdSm80ILi4ELi1ELb0EN4cute5tupleIJNS5_1CILi128EEENS7_ILi64EEENS7_ILi96EEEEEELi96ENS_10bfloat16_tEfNS_4arch4Sm80ELb1ELb0ELb1ELb1ELb0ELb0ELb1ELb0EEENS1_21CollectiveEpilogueFwdINS6_IJS8_SA_S9_EEENS6_IJNS7_ILi1EEESI_SI_EEESC_SE_Li128ELb1ELb1ELb0ELb0EEENS1_19SingleTileSchedulerILb1ELb0ELb1ELi128EEEEEEEEEvNT_6ParamsE)
        /*0020*/ 	.word	0x00000004


	//----- nvinfo : EIATTR_FRAME_SIZE
	.align		4
.L_16:
        /*0024*/ 	.byte	0x04, 0x11
        /*0026*/ 	.short	(.L_18 - .L_17)
	.align		4
.L_17:
        /*0028*/ 	.word	index@(_ZN7cutlass13device_kernelIN5flash19enable_sm80_to_sm89INS1_16FlashAttnFwdSm80INS1_25CollectiveMainloopFwdSm80ILi4ELi1ELb0EN4cute5tupleIJNS5_1CILi128EEENS7_ILi64EEENS7_ILi96EEEEEELi96ENS_10bfloat16_tEfNS_4arch4Sm80ELb1ELb0ELb1ELb1ELb0ELb0ELb1ELb0EEENS1_21CollectiveEpilogueFwdINS6_IJS8_SA_S9_EEENS6_IJNS7_ILi1EEESI_SI_EEESC_SE_Li128ELb1ELb1ELb0ELb0EEENS1_19SingleTileSchedulerILb1ELb0ELb1ELi128EEEEEEEEEvNT_6ParamsE)
        /*002c*/ 	.word	0x00000000


	//----- nvinfo : EIATTR_REGCOUNT
	.align		4
.L_18:
        /*0030*/ 	.byte	0x04, 0x2f
        /*0032*/ 	.short	(.L_20 - .L_19)
	.align		4
.L_19:
        /*0034*/ 	.word	index@(_ZN7cutlass13device_kernelIN5flash19enable_sm80_to_sm89INS1_16FlashAttnFwdSm80INS1_25CollectiveMainloopFwdSm80ILi4ELi1ELb0EN4cute5tupleIJNS5_1CILi128EEENS7_ILi64EEENS7_ILi96EEEEEELi96ENS_10bfloat16_tEfNS_4arch4Sm80ELb1ELb0ELb1ELb0ELb0ELb0ELb1ELb0EEENS1_21CollectiveEpilogueFwdINS6_IJS8_SA_S9_EEENS6_IJNS7_ILi1EEESI_SI_EEESC_SE_Li128ELb0ELb1ELb0ELb0EEENS1_30DynamicPersistentTileSchedulerILi128ELi128ELb0ELb1ELb0EEEEEEEEEvNT_6ParamsE)
        /*0038*/ 	.word	0x00000004


	//----- nvinfo : EIATTR_FRAME_SIZE
	.align		4
.L_20:
        /*003c*/ 	.byte	0x04, 0x11
        /*003e*/ 	.short	(.L_22 - .L_21)
	.align		4
.L_21:
        /*0040*/ 	.word	index@(_ZN7cutlass13device_kernelIN5flash19enable_sm80_to_sm89INS1_16FlashAttnFwdSm80INS1_25CollectiveMainloopFwdSm80ILi4ELi1ELb0EN4cute5tupleIJNS5_1CILi128EEENS7_ILi64EEENS7_ILi96EEEEEELi96ENS_10bfloat16_tEfNS_4arch4Sm80ELb1ELb0ELb1ELb0ELb0ELb0ELb1ELb0EEENS1_21CollectiveEpilogueFwdINS6_IJS8_SA_S9_EEENS6_IJNS7_ILi1EEESI_SI_EEESC_SE_Li128ELb0ELb1ELb0ELb0EEENS1_30DynamicPersistentTileSchedulerILi128ELi128ELb0ELb1ELb0EEEEEEEEEvNT_6ParamsE)
        /*0044*/ 	.word	0x00000000


	//----- nvinfo : EIATTR_REGCOUNT
	.align		4
.L_22:
        /*0048*/ 	.byte	0x04, 0x2f
        /*004a*/ 	.short	(.L_24 - .L_23)
	.align		4
.L_23:
        /*004c*/ 	.word	index@(_ZN7cutlass13device_kernelIN5flash19enable_sm80_to_sm89INS1_16FlashAttnFwdSm80INS1_25CollectiveMainloopFwdSm80ILi4ELi1ELb0EN4cute5tupleIJNS5_1CILi128EEENS7_ILi48EEENS7_ILi96EEEEEELi96ENS_10bfloat16_tEfNS_4arch4Sm80ELb0ELb1ELb1ELb1ELb0ELb1ELb1ELb0EEENS1_21CollectiveEpilogueFwdINS6_IJS8_SA_S9_EEENS6_IJNS7_ILi1EEESI_SI_EEESC_SE_Li128ELb1ELb1ELb0ELb0EEENS1_19SingleTileSchedulerILb1ELb0ELb1ELi128EEEEEEEEEvNT_6ParamsE)
        /*0050*/ 	.word	0x00000004


	//----- nvinfo : EIATTR_FRAME_SIZE
	.align		4
.L_24:
        /*0054*/ 	.byte	0x04, 0x11
        /*0056*/ 	.short	(.L_26 - .L_25)
	.align		4
.L_25:
        /*0058*/ 	.word	index@(_ZN7cutlass13device_kernelIN5flash19enable_sm80_to_sm89INS1_16FlashAttnFwdSm80INS1_25CollectiveMainloopFwdSm80ILi4ELi1ELb0EN4cute5tupleIJNS5_1CILi128EEENS7_ILi48EEENS7_ILi96EEEEEELi96ENS_10bfloat16_tEfNS_4arch4Sm80ELb0ELb1ELb1ELb1ELb0ELb1ELb1ELb0EEENS1_21CollectiveEpilogueFwdINS6_IJS8_SA_S9_EEENS6_IJNS7_ILi1EEESI_SI_EEESC_SE_Li128ELb1ELb1ELb0ELb0EEENS1_19SingleTileSchedulerILb1ELb0ELb1ELi128EEEEEEEEEvNT_6ParamsE)
        /*005c*/ 	.word	0x00000000


	//----- nvinfo : EIATTR_REGCOUNT
	.align		4
.L_26:
        /*0060*/ 	.byte	0x04, 0x2f
        /*0062*/ 	.short	(.L_28 - .L_27)
	.align		4
.L_27:
        /*0064*/ 	.word	index@(_ZN7cutlass13device_kernelIN5flash19enable_sm80_to_sm89INS1_16FlashAttnFwdSm80INS1_25CollectiveMainloopFwdSm80ILi4ELi1ELb0EN4cute5tupleIJNS5_1CILi128EEENS7_ILi48EEENS7_ILi96EEEEEELi96ENS_10bfloat16_tEfNS_4arch4Sm80ELb0ELb1ELb1ELb1ELb0ELb0ELb1ELb0EEENS1_21CollectiveEpilogueFwdINS6_IJS8_SA_S9_EEENS6_IJNS7_ILi1EEESI_SI_EEESC_SE_Li128ELb1ELb1ELb0ELb0EEENS1_19SingleTileSchedulerILb1ELb0ELb1ELi128EEEEEEEEEvNT_6ParamsE)
        /*0068*/ 	.word	0x00000004


	//----- nvinfo : EIATTR_FRAME_SIZE
	.align		4
.L_28:
        /*006c*/ 	.byte	0x04, 0x11
        /*006e*/ 	.short	(.L_30 - .L_29)
	.align		4
.L_29:
        /*0070*/ 	.word	index@(_ZN7cutlass13device_kernelIN5flash19enable_sm80_to_sm89INS1_16FlashAttnFwdSm80INS1_25CollectiveMainloopFwdSm80ILi4ELi1ELb0EN4cute5tupleIJNS5_1CILi128EEENS7_ILi48EEENS7_ILi96EEEEEELi96ENS_10bfloat16_tEfNS_4arch4Sm80ELb0ELb1ELb1ELb1ELb0ELb0ELb1ELb0EEENS1_21CollectiveEpilogueFwdINS6_IJS8_SA_S9_EEENS6_IJNS7_ILi1EEESI_SI_EEESC_SE_Li128ELb1ELb1ELb0ELb0EEENS1_19SingleTileSchedulerILb1ELb0ELb1ELi128EEEEEEEEEvNT_6ParamsE)
        /*0074*/ 	.word	0x00000000


	//----- nvinfo : EIATTR_REGCOUNT
	.align		4
.L_30:
        /*0078*/ 	.byte	0x04, 0x2f
        /*007a*/ 	.short	(.L_32 - .L_31)
	.align		4
.L_31:
        /*007c*/ 	.word	index@(_ZN7cutlass13device_kernelIN5flash19enable_sm80_to_sm89INS1_16FlashAttnFwdSm80INS1_25CollectiveMainloopFwdSm80ILi4ELi1ELb0EN4cute5tupleIJNS5_1CILi128EEENS7_ILi48EEENS7_ILi96EEEEEELi96ENS_10bfloat16_tEfNS_4arch4Sm80ELb0ELb1ELb1ELb0ELb0ELb0ELb1ELb0EEENS1_21CollectiveEpilogueFwdINS6_IJS8_SA_S9_EEENS6_IJNS7_ILi1EEESI_SI_EEESC_SE_Li128ELb0ELb1ELb0ELb0EEENS1_19SingleTileSchedulerILb0ELb0ELb1ELi128EEEEEEEEEvNT_6ParamsE)
        /*0080*/ 	.word	0x00000004


	//----- nvinfo : EIATTR_FRAME_SIZE
	.align		4
.L_32:
        /*0084*/ 	.byte	0x04, 0x11
        /*0086*/ 	.short	(.L_34 - .L_33)
	.align		4
.L_33:
        /*0088*/ 	.word	index@(_ZN7cutlass13device_kernelIN5flash19enable_sm80_to_sm89INS1_16FlashAttnFwdSm80INS1_25CollectiveMainloopFwdSm80ILi4ELi1ELb0EN4cute5tupleIJNS5_1CILi128EEENS7_ILi48EEENS7_ILi96EEEEEELi96ENS_10bfloat16_tEfNS_4arch4Sm80ELb0ELb1ELb1ELb0ELb0ELb0ELb1ELb0EEENS1_21CollectiveEpilogueFwdINS6_IJS8_SA_S9_EEENS6_IJNS7_ILi1EEESI_SI_EEESC_SE_Li128ELb0ELb1ELb0ELb0EEENS1_19SingleTileSchedulerILb0ELb0ELb1ELi128EEEEEEEEEvNT_6ParamsE)
        /*008c*/ 	.word	0x00000000


	//----- nvinfo : EIATTR_REGCOUNT
	.align		4
.L_34:
        /*0090*/ 	.byte	0x04, 0x2f
        /*0092*/ 	.short	(.L_36 - .L_35)
	.align		4
.L_35:
        /*0094*/ 	.word	index@(_ZN7cutlass13device_kernelIN5flash19enable_sm80_to_sm89INS1_16FlashAttnFwdSm80INS1_25CollectiveMainloopFwdSm80ILi4ELi1ELb0EN4cute5tupleIJNS5_1CILi128EEENS7_ILi64EEENS7_ILi96EEEEEELi96ENS_10bfloat16_tEfNS_4arch4Sm80ELb0ELb0ELb1ELb1ELb0ELb1ELb1ELb0EEENS1_21CollectiveEpilogueFwdINS6_IJS8_SA_S9_EEENS6_IJNS7_ILi1EEESI_SI_EEESC_SE_Li128ELb1ELb1ELb0ELb0EEENS1_19SingleTileSchedulerILb1ELb0ELb1ELi128EEEEEEEEEvNT_6ParamsE)
        /*0098*/ 	.word	0x00000004


	//----- nvinfo : EIATTR_FRAME_SIZE
	.align		4
.L_36:
        /*009c*/ 	.byte	0x04, 0x11
        /*009e*/ 	.short	(.L_38 - .L_37)
	.align		4
.L_37:
        /*00a0*/ 	.word	index@(_ZN7cutlass13device_kernelIN5flash19enable_sm80_to_sm89INS1_16FlashAttnFwdSm80INS1_25CollectiveMainloopFwdSm80ILi4ELi1ELb0EN4cute5tupleIJNS5_1CILi128EEENS7_ILi64EEENS7_ILi96EEEEEELi96ENS_10bfloat16_tEfNS_4arch4Sm80ELb0ELb0ELb1ELb1ELb0ELb1ELb1ELb0EEENS1_21CollectiveEpilogueFwdINS6_IJS8_SA_S9_EEENS6_IJNS7_ILi1EEESI_SI_EEESC_SE_Li128ELb1ELb1ELb0ELb0EEENS1_19SingleTileSchedulerILb1ELb0ELb1ELi128EEEEEEEEEvNT_6ParamsE)
        /*00a4*/ 	.word	0x00000000


	//----- nvinfo : EIATTR_REGCOUNT
	.align		4
.L_38:
        /*00a8*/ 	.byte	0x04, 0x2f
        /*00aa*/ 	.short	(.L_40 - .L_39)
	.align		4
.L_39:
        /*00ac*/ 	.word	index@(_ZN7cutlass13device_kernelIN5flash19enable_sm80_to_sm89INS1_16FlashAttnFwdSm80INS1_25CollectiveMainloopFwdSm80ILi4ELi1ELb0EN4cute5tupleIJNS5_1CILi128EEENS7_ILi64EEENS7_ILi96EEEEEELi96ENS_10bfloat16_tEfNS_4arch4Sm80ELb0ELb0ELb1ELb1ELb0ELb0ELb1ELb0EEENS1_21CollectiveEpilogueFwdINS6_IJS8_SA_S9_EEENS6_IJNS7_ILi1EEESI_SI_EEESC_SE_Li128ELb1ELb1ELb0ELb0EEENS1_19SingleTileSchedulerILb1ELb0ELb1ELi128EEEEEEEEEvNT_6ParamsE)
        /*00b0*/ 	.word	0x00000004


	//----- nvinfo : EIATTR_FRAME_SIZE
	.align		4
.L_40:
        /*00b4*/ 	.byte	0x04, 0x11
        /*00b6*/ 	.short	(.L_42 - .L_41)
	.align		4
.L_41:
        /*00b8*/ 	.word	index@(_ZN7cutlass13device_kernelIN5flash19enable_sm80_to_sm89INS1_16FlashAttnFwdSm80INS1_25CollectiveMainloopFwdSm80ILi4ELi1ELb0EN4cute5tupleIJNS5_1CILi128EEENS7_ILi64EEENS7_ILi96EEEEEELi96ENS_10bfloat16_tEfNS_4arch4Sm80ELb0ELb0ELb1ELb1ELb0ELb0ELb1ELb0EEENS1_21CollectiveEpilogueFwdINS6_IJS8_SA_S9_EEENS6_IJNS7_ILi1EEESI_SI_EEESC_SE_Li128ELb1ELb1ELb0ELb0EEENS1_19SingleTileSchedulerILb1ELb0ELb1ELi128EEEEEEEEEvNT_6ParamsE)
        /*00bc*/ 	.word	0x00000000


	//----- nvinfo : EIATTR_REGCOUNT
	.align		4
.L_42:
        /*00c0*/ 	.byte	0x04, 0x2f
        /*00c2*/ 	.short	(.L_44 - .L_43)
	.align		4
.L_43:
        /*00c4*/ 	.word	index@(_ZN7cutlass13device_kernelIN5flash19enable_sm80_to_sm89INS1_16FlashAttnFwdSm80INS1_25CollectiveMainloopFwdSm80ILi4ELi1ELb0EN4cute5tupleIJNS5_1CILi128EEENS7_ILi64EEENS7_ILi96EEEEEELi96ENS_10bfloat16_tEfNS_4arch4Sm80ELb0ELb0ELb1ELb0ELb0ELb0ELb1ELb0EEENS1_21CollectiveEpilogueFwdINS6_IJS8_SA_S9_EEENS6_IJNS7_ILi1EEESI_SI_EEESC_SE_Li128ELb0ELb1ELb0ELb0EEENS1_19SingleTileSchedulerILb0ELb0ELb1ELi128EEEEEEEEEvNT_6ParamsE)
        /*00c8*/ 	.word	0x00000004


	//----- nvinfo : EIATTR_FRAME_SIZE
	.align		4
.L_44:
        /*00cc*/ 	.byte	0x04, 0x11
        /*00ce*/ 	.short	(.L_46 - .L_45)
	.align		4
.L_45:
        /*00d0*/ 	.word	index@(_ZN7cutlass13device_kernelIN5flash19enable_sm80_to_sm89INS1_16FlashAttnFwdSm80INS1_25CollectiveMainloopFwdSm80ILi4ELi1ELb0EN4cute5tupleIJNS5_1CILi128EEENS7_ILi64EEENS7_ILi96EEEEEELi96ENS_10bfloat16_tEfNS_4arch4Sm80ELb0ELb0ELb1ELb0ELb0ELb0ELb1ELb0EEENS1_21CollectiveEpilogueFwdINS6_IJS8_SA_S9_EEENS6_IJNS7_ILi1EEESI_SI_EEESC_SE_Li128ELb0ELb1ELb0ELb0EEENS1_19SingleTileSchedulerILb0ELb0ELb1ELi128EEEEEEEEEvNT_6ParamsE)
        /*00d4*/ 	.word	0x00000000


	//----- nvinfo : EIATTR_MIN_STACK_SIZE
	.align		4
.L_46:
        /*00d8*/ 	.byte	0x04, 0x12
        /*00da*/ 	.short	(.L_48 - .L_47)
	.align		4
.L_47:
        /*00dc*/ 	.word	index@(_ZN7cutlass13device_kernelIN5flash19enable_sm80_to_sm89INS1_16FlashAttnFwdSm80INS1_25CollectiveMainloopFwdSm80ILi4ELi1ELb0EN4cute5tupleIJNS5_1CILi128EEENS7_ILi64EEENS7_ILi96EEEEEELi96ENS_10bfloat16_tEfNS_4arch4Sm80ELb0ELb0ELb1ELb0ELb0ELb0ELb1ELb0EEENS1_21CollectiveEpilogueFwdINS6_IJS8_SA_S9_EEENS6_IJNS7_ILi1EEESI_SI_EEESC_SE_Li128ELb0ELb1ELb0ELb0EEENS1_19SingleTileSchedulerILb0ELb0ELb1ELi128EEEEEEEEEvNT_6ParamsE)
        /*00e0*/ 	.word	0x00000000


	//----- nvinfo : EIATTR_MIN_STACK_SIZE
	.align		4
.L_48:
        /*00e4*/ 	.byte	0x04, 0x12
        /*00e6*/ 	.short	(.L_50 - .L_49)
	.align		4
.L_49:
        /*00e8*/ 	.word	index@(_ZN7cutlass13device_kernelIN5flash19enable_sm80_to_sm89INS1_16FlashAttnFwdSm80INS1_25CollectiveMainloopFwdSm80ILi4ELi1ELb0EN4cute5tupleIJNS5_1CILi128EEENS7_ILi64EEENS7_ILi96EEEEEELi96ENS_10bfloat16_tEfNS_4arch4Sm80ELb0ELb0ELb1ELb1ELb0ELb0ELb1ELb0EEENS1_21CollectiveEpilogueFwdINS6_IJS8_SA_S9_EEENS6_IJNS7_ILi1EEESI_SI_EEESC_SE_Li128ELb1ELb1ELb0ELb0EEENS1_19SingleTileSchedulerILb1ELb0ELb1ELi128EEEEEEEEEvNT_6ParamsE)
        /*00ec*/ 	.word	0x00000000


	//----- nvinfo : EIATTR_MIN_STACK_SIZE
	.align		4
.L_50:
        /*00f0*/ 	.byte	0x04, 0x12
        /*00f2*/ 	.short	(.L_52 - .L_51)
	.align		4
.L_51:
        /*00f4*/ 	.word	index@(_ZN7cutlass13device_kernelIN5flash19enable_sm80_to_sm89INS1_16FlashAttnFwdSm80INS1_25CollectiveMainloopFwdSm80ILi4ELi1ELb0EN4cute5tupleIJNS5_1CILi128EEENS7_ILi64EEENS7_ILi96EEEEEELi96ENS_10bfloat16_tEfNS_4arch4Sm80ELb0ELb0ELb1ELb1ELb0ELb1ELb1ELb0EEENS1_21CollectiveEpilogueFwdINS6_IJS8_SA_S9_EEENS6_IJNS7_ILi1EEESI_SI_EEESC_SE_Li128ELb1ELb1ELb0ELb0EEENS1_19SingleTileSchedulerILb1ELb0ELb1ELi128EEEEEEEEEvNT_6ParamsE)
        /*00f8*/ 	.word	0x00000000


	//----- nvinfo : EIATTR_MIN_STACK_SIZE
	.align		4
.L_52:
        /*00fc*/ 	.byte	0x04, 0x12
        /*00fe*/ 	.short	(.L_54 - .L_53)
	.align		4
.L_53:
        /*0100*/ 	.word	index@(_ZN7cutlass13device_kernelIN5flash19enable_sm80_to_sm89INS1_16FlashAttnFwdSm80INS1_25CollectiveMainloopFwdSm80ILi4ELi1ELb0EN4cute5tupleIJNS5_1CILi128EEENS7_ILi48EEENS7_ILi96EEEEEELi96ENS_10bfloat16_tEfNS_4arch4Sm80ELb0ELb1ELb1ELb0ELb0ELb0ELb1ELb0EEENS1_21CollectiveEpilogueFwdINS6_IJS8_SA_S9_EEENS6_IJNS7_ILi1EEESI_SI_EEESC_SE_Li128ELb0ELb1ELb0ELb0EEENS1_19SingleTileSchedulerILb0ELb0ELb1ELi128EEEEEEEEEvNT_6ParamsE)
        /*0104*/ 	.word	0x00000000


	//----- nvinfo : EIATTR_MIN_STACK_SIZE
	.align		4
.L_54:
        /*0108*/ 	.byte	0x04, 0x12
        /*010a*/ 	.short	(.L_56 - .L_55)
	.align		4
.L_55:
        /*010c*/ 	.word	index@(_ZN7cutlass13device_kernelIN5flash19enable_sm80_to_sm89INS1_16FlashAttnFwdSm80INS1_25CollectiveMainloopFwdSm80ILi4ELi1ELb0EN4cute5tupleIJNS5_1CILi128EEENS7_ILi48EEENS7_ILi96EEEEEELi96ENS_10bfloat16_tEfNS_4arch4Sm80ELb0ELb1ELb1ELb1ELb0ELb0ELb1ELb0EEENS1_21CollectiveEpilogueFwdINS6_IJS8_SA_S9_EEENS6_IJNS7_ILi1EEESI_SI_EEESC_SE_Li128ELb1ELb1ELb0ELb0EEENS1_19SingleTileSchedulerILb1ELb0ELb1ELi128EEEEEEEEEvNT_6ParamsE)
        /*0110*/ 	.word	0x00000000


	//----- nvinfo : EIATTR_MIN_STACK_SIZE
	.align		4
.L_56:
        /*0114*/ 	.byte	0x04, 0x12
        /*0116*/ 	.short	(.L_58 - .L_57)
	.align		4
.L_57:
        /*0118*/ 	.word	index@(_ZN7cutlass13device_kernelIN5flash19enable_sm80_to_sm89INS1_16FlashAttnFwdSm80INS1_25CollectiveMainloopFwdSm80ILi4ELi1ELb0EN4cute5tupleIJNS5_1CILi128EEENS7_ILi48EEENS7_ILi96EEEEEELi96ENS_10bfloat16_tEfNS_4arch4Sm80ELb0ELb1ELb1ELb1ELb0ELb1ELb1ELb0EEENS1_21CollectiveEpilogueFwdINS6_IJS8_SA_S9_EEENS6_IJNS7_ILi1EEESI_SI_EEESC_SE_Li128ELb1ELb1ELb0ELb0EEENS1_19SingleTileSchedulerILb1ELb0ELb1ELi128EEEEEEEEEvNT_6ParamsE)
        /*011c*/ 	.word	0x00000000


	//----- nvinfo : EIATTR_MIN_STACK_SIZE
	.align		4
.L_58:
        /*0120*/ 	.byte	0x04, 0x12
        /*0122*/ 	.short	(.L_60 - .L_59)
	.align		4
.L_59:
        /*0124*/ 	.word	index@(_ZN7cutlass13device_kernelIN5flash19enable_sm80_to_sm89INS1_16FlashAttnFwdSm80INS1_25CollectiveMainloopFwdSm80ILi4ELi1ELb0EN4cute5tupleIJNS5_1CILi128EEENS7_ILi64EEENS7_ILi96EEEEEELi96ENS_10bfloat16_tEfNS_4arch4Sm80ELb1ELb0ELb1ELb0ELb0ELb0ELb1ELb0EEENS1_21CollectiveEpilogueFwdINS6_IJS8_SA_S9_EEENS6_IJNS7_ILi1EEESI_SI_EEESC_SE_Li128ELb0ELb1ELb0ELb0EEENS1_30DynamicPersistentTileSchedulerILi128ELi128ELb0ELb1ELb0EEEEEEEEEvNT_6ParamsE)
        /*0128*/ 	.word	0x00000000


	//----- nvinfo : EIATTR_MIN_STACK_SIZE
	.align		4
.L_60:
        /*012c*/ 	.byte	0x04, 0x12
        /*012e*/ 	.short	(.L_62 - .L_61)
	.align		4
.L_61:
        /*0130*/ 	.word	index@(_ZN7cutlass13device_kernelIN5flash19enable_sm80_to_sm89INS1_16FlashAttnFwdSm80INS1_25CollectiveMainloopFwdSm80ILi4ELi1ELb0EN4cute5tupleIJNS5_1CILi128EEENS7_ILi64EEENS7_ILi96EEEEEELi96ENS_10bfloat16_tEfNS_4arch4Sm80ELb1ELb0ELb1ELb1ELb0ELb0ELb1ELb0EEENS1_21CollectiveEpilogueFwdINS6_IJS8_SA_S9_EEENS6_IJNS7_ILi1EEESI_SI_EEESC_SE_Li128ELb1ELb1ELb0ELb0EEENS1_19SingleTileSchedulerILb1ELb0ELb1ELi128EEEEEEEEEvNT_6ParamsE)
        /*0134*/ 	.word	0x00000000


	//----- nvinfo : EIATTR_MIN_STACK_SIZE
	.align		4
.L_62:
        /*0138*/ 	.byte	0x04, 0x12
        /*013a*/ 	.short	(.L_64 - .L_63)
	.align		4
.L_63:
        /*013c*/ 	.word	index@(_ZN7cutlass13device_kernelIN5flash19enable_sm80_to_sm89INS1_16FlashAttnFwdSm80INS1_25CollectiveMainloopFwdSm80ILi4ELi1ELb0EN4cute5tupleIJNS5_1CILi128EEENS7_ILi64EEENS7_ILi96EEEEEELi96ENS_10bfloat16_tEfNS_4arch4Sm80ELb1ELb0ELb1ELb1ELb0ELb1ELb1ELb0EEENS1_21CollectiveEpilogueFwdINS6_IJS8_SA_S9_EEENS6_IJNS7_ILi1EEESI_SI_EEESC_SE_Li128ELb1ELb1ELb0ELb0EEENS1_19SingleTileSchedulerILb1ELb0ELb1ELi128EEEEEEEEEvNT_6ParamsE)
        /*0140*/ 	.word	0x00000000
.L_64:


//--------------------- .nv.compat                --------------------------
	.section	.nv.compat,"",@"SHT_CUDA_COMPAT_INFO"
	.align	4
        /*0000*/ 	.byte	0x02, 0x09, 0x01, 0x00, 0x02, 0x02, 0x01, 0x00, 0x02, 0x05, 0x05, 0x00, 0x03, 0x07, 0x01, 0x01
        /*0010*/ 	.byte	0x02, 0x03, 0x00, 0x00, 0x02, 0x06, 0x01, 0x00, 0x04, 0x0b, 0x08, 0x00, 0x00, 0x00, 0x00, 0x00
        /*0020*/ 	.byte	0x00, 0x00, 0x00, 0x00


//--------------------- .nv.info._ZN7cutlass13device_kernelIN5flash19enable_sm80_to_sm89INS1_16FlashAttnFwdSm80INS1_25CollectiveMainloopFwdSm80ILi4ELi1ELb0EN4cute5tupleIJNS5_1CILi128EEENS7_ILi64EEENS7_ILi96EEEEEELi96ENS_10bfloat16_tEfNS_4arch4Sm80ELb0ELb0ELb1ELb0ELb0ELb0ELb1ELb0EEENS1_21CollectiveEpilogueFwdINS6_IJS8_SA_S9_EEENS6_IJNS7_ILi1EEESI_SI_EEESC_SE_Li128ELb0ELb1ELb0ELb0EEENS1_19SingleTileSchedulerILb0ELb0ELb1ELi128EEEEEEEEEvNT_6ParamsE --------------------------
	.section	.nv.info._ZN7cutlass13device_kernelIN5flash19enable_sm80_to_sm89INS1_16FlashAttnFwdSm80INS1_25CollectiveMainloopFwdSm80ILi4ELi1ELb0EN4cute5tupleIJNS5_1CILi128EEENS7_ILi64EEENS7_ILi96EEEEEELi96ENS_10bfloat16_tEfNS_4arch4Sm80ELb0ELb0ELb1ELb0ELb0ELb0ELb1ELb0EEENS1_21CollectiveEpilogueFwdINS6_IJS8_SA_S9_EEENS6_IJNS7_ILi1EEESI_SI_EEESC_SE_Li128ELb0ELb1ELb0ELb0EEENS1_19SingleTileSchedulerILb0ELb0ELb1ELi128EEEEEEEEEvNT_6ParamsE,"",@"SHT_CUDA_INFO"
	.sectionflags	@""
	.align	4


	//----- nvinfo : EIATTR_CUDA_API_VERSION
	.align		4
        /*0000*/ 	.byte	0x04, 0x37
        /*0002*/ 	.short	(.L_66 - .L_65)
.L_65:
        /*0004*/ 	.word	0x00000082


	//----- nvinfo : EIATTR_KPARAM_INFO
	.align		4
.L_66:
        /*0008*/ 	.byte	0x04, 0x17
        /*000a*/ 	.short	(.L_68 - .L_67)
.L_67:
        /*000c*/ 	.word	0x00000000
        /*0010*/ 	.short	0x0000
        /*0012*/ 	.short	0x0000
        /*0014*/ 	.byte	0x00, 0xf0, 0x61, 0x10


	//----- nvinfo : EIATTR_SPARSE_MMA_MASK
	.align		4
.L_68:
        /*0018*/ 	.byte	0x03, 0x50
        /*001a*/ 	.short	0x0000


	//----- nvinfo : EIATTR_MAXREG_COUNT
	.align		4
        /*001c*/ 	.byte	0x03, 0x1b
        /*001e*/ 	.short	0x00ff


	//----- nvinfo : EIATTR_MERCURY_ISA_VERSION
	.align		4
        /*0020*/ 	.byte	0x03, 0x5f
        /*0022*/ 	.short	0x0101


	//----- nvinfo : EIATTR_EXIT_INSTR_OFFSETS
	.align		4
        /*0024*/ 	.byte	0x04, 0x1c
        /*0026*/ 	.short	(.L_70 - .L_69)


	//   ....[0]....
.L_69:
        /*0028*/ 	.word	0x00000010


	//----- nvinfo : EIATTR_MAX_THREADS
	.align		4
.L_70:
        /*002c*/ 	.byte	0x04, 0x05
        /*002e*/ 	.short	(.L_72 - .L_71)
.L_71:
        /*0030*/ 	.word	0x00000080
        /*0034*/ 	.word	0x00000001
        /*0038*/ 	.word	0x00000001


	//----- nvinfo : EIATTR_CBANK_PARAM_SIZE
	.align		4
.L_72:
        /*003c*/ 	.byte	0x03, 0x19
        /*003e*/ 	.short	0x0418


	//----- nvinfo : EIATTR_PARAM_CBANK
	.align		4
        /*0040*/ 	.byte	0x04, 0x0a
        /*0042*/ 	.short	(.L_74 - .L_73)
	.align		4
.L_73:
        /*0044*/ 	.word	index@(.nv.constant0._ZN7cutlass13device_kernelIN5flash19enable_sm80_to_sm89INS1_16FlashAttnFwdSm80INS1_25CollectiveMainloopFwdSm80ILi4ELi1ELb0EN4cute5tupleIJNS5_1CILi128EEENS7_ILi64EEENS7_ILi96EEEEEELi96ENS_10bfloat16_tEfNS_4arch4Sm80ELb0ELb0ELb1ELb0ELb0ELb0ELb1ELb0EEENS1_21CollectiveEpilogueFwdINS6_IJS8_SA_S9_EEENS6_IJNS7_ILi1EEESI_SI_EEESC_SE_Li128ELb0ELb1ELb0ELb0EEENS1_19SingleTileSchedulerILb0ELb0ELb1ELi128EEEEEEEEEvNT_6ParamsE)
        /*0048*/ 	.short	0x0210
        /*004a*/ 	.short	0x0418


	//----- nvinfo : EIATTR_SW_WAR
	.align		4
.L_74:
        /*004c*/ 	.byte	0x04, 0x36
        /*004e*/ 	.short	(.L_76 - .L_75)
.L_75:
        /*0050*/ 	.word	0x00000008
.L_76:


//--------------------- .nv.info._ZN7cutlass13device_kernelIN5flash19enable_sm80_to_sm89INS1_16FlashAttnFwdSm80INS1_25CollectiveMainloopFwdSm80ILi4ELi1ELb0EN4cute5tupleIJNS5_1CILi128EEENS7_ILi64EEENS7_ILi96EEEEEELi96ENS_10bfloat16_tEfNS_4arch4Sm80ELb0ELb0ELb1ELb1ELb0ELb0ELb1ELb0EEENS1_21CollectiveEpilogueFwdINS6_IJS8_SA_S9_EEENS6_IJNS7_ILi1EEESI_SI_EEESC_SE_Li128ELb1ELb1ELb0ELb0EEENS1_19SingleTileSchedulerILb1ELb0ELb1ELi128EEEEEEEEEvNT_6ParamsE --------------------------
	.section	.nv.info._ZN7cutlass13device_kernelIN5flash19enable_sm80_to_sm89INS1_16FlashAttnFwdSm80INS1_25CollectiveMainloopFwdSm80ILi4ELi1ELb0EN4cute5tupleIJNS5_1CILi128EEENS7_ILi64EEENS7_ILi96EEEEEELi96ENS_10bfloat16_tEfNS_4arch4Sm80ELb0ELb0ELb1ELb1ELb0ELb0ELb1ELb0EEENS1_21CollectiveEpilogueFwdINS6_IJS8_SA_S9_EEENS6_IJNS7_ILi1EEESI_SI_EEESC_SE_Li128ELb1ELb1ELb0ELb0EEENS1_19SingleTileSchedulerILb1ELb0ELb1ELi128EEEEEEEEEvNT_6ParamsE,"",@"SHT_CUDA_INFO"
	.sectionflags	@""
	.align	4


	//----- nvinfo : EIATTR_CUDA_API_VERSION
	.align		4
        /*0000*/ 	.byte	0x04, 0x37
        /*0002*/ 	.short	(.L_78 - .L_77)
.L_77:
        /*0004*/ 	.word	0x00000082


	//----- nvinfo : EIATTR_KPARAM_INFO
	.align		4
.L_78:
        /*0008*/ 	.byte	0x04, 0x17
        /*000a*/ 	.short	(.L_80 - .L_79)
.L_79:
        /*000c*/ 	.word	0x00000000
        /*0010*/ 	.short	0x0000
        /*0012*/ 	.short	0x0000
        /*0014*/ 	.byte	0x00, 0xf0, 0x61, 0x10


	//----- nvinfo : EIATTR_SPARSE_MMA_MASK
	.align		4
.L_80:
        /*0018*/ 	.byte	0x03, 0x50
        /*001a*/ 	.short	0x0000


	//----- nvinfo : EIATTR_MAXREG_COUNT
	.align		4
        /*001c*/ 	.byte	0x03, 0x1b
        /*001e*/ 	.short	0x00ff


	//----- nvinfo : EIATTR_MERCURY_ISA_VERSION
	.align		4
        /*0020*/ 	.byte	0x03, 0x5f
        /*0022*/ 	.short	0x0101


	//----- nvinfo : EIATTR_EXIT_INSTR_OFFSETS
	.align		4
        /*0024*/ 	.byte	0x04, 0x1c
        /*0026*/ 	.short	(.L_82 - .L_81)


	//   ....[0]....
.L_81:
        /*0028*/ 	.word	0x00000010


	//----- nvinfo : EIATTR_MAX_THREADS
	.align		4
.L_82:
        /*002c*/ 	.byte	0x04, 0x05
        /*002e*/ 	.short	(.L_84 - .L_83)
.L_83:
        /*0030*/ 	.word	0x00000080
        /*0034*/ 	.word	0x00000001
        /*0038*/ 	.word	0x00000001


	//----- nvinfo : EIATTR_CBANK_PARAM_SIZE
	.align		4
.L_84:
        /*003c*/ 	.byte	0x03, 0x19
        /*003e*/ 	.short	0x0418


	//----- nvinfo : EIATTR_PARAM_CBANK
	.align		4
        /*0040*/ 	.byte	0x04, 0x0a
        /*0042*/ 	.short	(.L_86 - .L_85)
	.align		4
.L_85:
        /*0044*/ 	.word	index@(.nv.constant0._ZN7cutlass13device_kernelIN5flash19enable_sm80_to_sm89INS1_16FlashAttnFwdSm80INS1_25CollectiveMainloopFwdSm80ILi4ELi1ELb0EN4cute5tupleIJNS5_1CILi128EEENS7_ILi64EEENS7_ILi96EEEEEELi96ENS_10bfloat16_tEfNS_4arch4Sm80ELb0ELb0ELb1ELb1ELb0ELb0ELb1ELb0EEENS1_21CollectiveEpilogueFwdINS6_IJS8_SA_S9_EEENS6_IJNS7_ILi1EEESI_SI_EEESC_SE_Li128ELb1ELb1ELb0ELb0EEENS1_19SingleTileSchedulerILb1ELb0ELb1ELi128EEEEEEEEEvNT_6ParamsE)
        /*0048*/ 	.short	0x0210
        /*004a*/ 	.short	0x0418


	//----- nvinfo : EIATTR_SW_WAR
	.align		4
.L_86:
        /*004c*/ 	.byte	0x04, 0x36
        /*004e*/ 	.short	(.L_88 - .L_87)
.L_87:
        /*0050*/ 	.word	0x00000008
.L_88:


//--------------------- .nv.info._ZN7cutlass13device_kernelIN5flash19enable_sm80_to_sm89INS1_16FlashAttnFwdSm80INS1_25CollectiveMainloopFwdSm80ILi4ELi1ELb0EN4cute5tupleIJNS5_1CILi128EEENS7_ILi64EEENS7_ILi96EEEEEELi96ENS_10bfloat16_tEfNS_4arch4Sm80ELb0ELb0ELb1ELb1ELb0ELb1ELb1ELb0EEENS1_21CollectiveEpilogueFwdINS6_IJS8_SA_S9_EEENS6_IJNS7_ILi1EEESI_SI_EEESC_SE_Li128ELb1ELb1ELb0ELb0EEENS1_19SingleTileSchedulerILb1ELb0ELb1ELi128EEEEEEEEEvNT_6ParamsE --------------------------
	.section	.nv.info._ZN7cutlass13device_kernelIN5flash19enable_sm80_to_sm89INS1_16FlashAttnFwdSm80INS1_25CollectiveMainloopFwdSm80ILi4ELi1ELb0EN4cute5tupleIJNS5_1CILi128EEENS7_ILi64EEENS7_ILi96EEEEEELi96ENS_10bfloat16_tEfNS_4arch4Sm80ELb0ELb0ELb1ELb1ELb0ELb1ELb1ELb0EEENS1_21CollectiveEpilogueFwdINS6_IJS8_SA_S9_EEENS6_IJNS7_ILi1EEESI_SI_EEESC_SE_Li128ELb1ELb1ELb0ELb0EEENS1_19SingleTileSchedulerILb1ELb0ELb1ELi128EEEEEEEEEvNT_6ParamsE,"",@"SHT_CUDA_INFO"
	.sectionflags	@""
	.align	4


	//----- nvinfo : EIATTR_CUDA_API_VERSION
	.align		4
        /*0000*/ 	.byte	0x04, 0x37
        /*0002*/ 	.short	(.L_90 - .L_89)
.L_89:
        /*0004*/ 	.word	0x00000082


	//----- nvinfo : EIATTR_KPARAM_INFO
	.align		4
.L_90:
        /*0008*/ 	.byte	0x04, 0x17
        /*000a*/ 	.short	(.L_92 - .L_91)
.L_91:
        /*000c*/ 	.word	0x00000000
        /*0010*/ 	.short	0x0000
        /*0012*/ 	.short	0x0000
        /*0014*/ 	.byte	0x00, 0xf0, 0x61, 0x10


	//----- nvinfo : EIATTR_SPARSE_MMA_MASK
	.align		4
.L_92:
        /*0018*/ 	.byte	0x03, 0x50
        /*001a*/ 	.short	0x0000


	//----- nvinfo : EIATTR_MAXREG_COUNT
	.align		4
        /*001c*/ 	.byte	0x03, 0x1b
        /*001e*/ 	.short	0x00ff


	//----- nvinfo : EIATTR_MERCURY_ISA_VERSION
	.align		4
        /*0020*/ 	.byte	0x03, 0x5f
        /*0022*/ 	.short	0x0101


	//----- nvinfo : EIATTR_EXIT_INSTR_OFFSETS
	.align		4
        /*0024*/ 	.byte	0x04, 0x1c
        /*0026*/ 	.short	(.L_94 - .L_93)


	//   ....[0]....
.L_93:
        /*0028*/ 	.word	0x00000010


	//----- nvinfo : EIATTR_MAX_THREADS
	.align		4
.L_94:
        /*002c*/ 	.byte	0x04, 0x05
        /*002e*/ 	.short	(.L_96 - .L_95)
.L_95:
        /*0030*/ 	.word	0x00000080
        /*0034*/ 	.word	0x00000001
        /*0038*/ 	.word	0x00000001


	//----- nvinfo : EIATTR_CBANK_PARAM_SIZE
	.align		4
.L_96:
        /*003c*/ 	.byte	0x03, 0x19
        /*003e*/ 	.short	0x0418


	//----- nvinfo : EIATTR_PARAM_CBANK
	.align		4
        /*0040*/ 	.byte	0x04, 0x0a
        /*0042*/ 	.short	(.L_98 - .L_97)
	.align		4
.L_97:
        /*0044*/ 	.word	index@(.nv.constant0._ZN7cutlass13device_kernelIN5flash19enable_sm80_to_sm89INS1_16FlashAttnFwdSm80INS1_25CollectiveMainloopFwdSm80ILi4ELi1ELb0EN4cute5tupleIJNS5_1CILi128EEENS7_ILi64EEENS7_ILi96EEEEEELi96ENS_10bfloat16_tEfNS_4arch4Sm80ELb0ELb0ELb1ELb1ELb0ELb1ELb1ELb0EEENS1_21CollectiveEpilogueFwdINS6_IJS8_SA_S9_EEENS6_IJNS7_ILi1EEESI_SI_EEESC_SE_Li128ELb1ELb1ELb0ELb0EEENS1_19SingleTileSchedulerILb1ELb0ELb1ELi128EEEEEEEEEvNT_6ParamsE)
        /*0048*/ 	.short	0x0210
        /*004a*/ 	.short	0x0418


	//----- nvinfo : EIATTR_SW_WAR
	.align		4
.L_98:
        /*004c*/ 	.byte	0x04, 0x36
        /*004e*/ 	.short	(.L_100 - .L_99)
.L_99:
        /*0050*/ 	.word	0x00000008
.L_100:


//--------------------- .nv.info._ZN7cutlass13device_kernelIN5flash19enable_sm80_to_sm89INS1_16FlashAttnFwdSm80INS1_25CollectiveMainloopFwdSm80ILi4ELi1ELb0EN4cute5tupleIJNS5_1CILi128EEENS7_ILi48EEENS7_ILi96EEEEEELi96ENS_10bfloat16_tEfNS_4arch4Sm80ELb0ELb1ELb1ELb0ELb0ELb0ELb1ELb0EEENS1_21CollectiveEpilogueFwdINS6_IJS8_SA_S9_EEENS6_IJNS7_ILi1EEESI_SI_EEESC_SE_Li128ELb0ELb1ELb0ELb0EEENS1_19SingleTileSchedulerILb0ELb0ELb1ELi128EEEEEEEEEvNT_6ParamsE --------------------------
	.section	.nv.info._ZN7cutlass13device_kernelIN5flash19enable_sm80_to_sm89INS1_16FlashAttnFwdSm80INS1_25CollectiveMainloopFwdSm80ILi4ELi1ELb0EN4cute5tupleIJNS5_1CILi128EEENS7_ILi48EEENS7_ILi96EEEEEELi96ENS_10bfloat16_tEfNS_4arch4Sm80ELb0ELb1ELb1ELb0ELb0ELb0ELb1ELb0EEENS1_21CollectiveEpilogueFwdINS6_IJS8_SA_S9_EEENS6_IJNS7_ILi1EEESI_SI_EEESC_SE_Li128ELb0ELb1ELb0ELb0EEENS1_19SingleTileSchedulerILb0ELb0ELb1ELi128EEEEEEEEEvNT_6ParamsE,"",@"SHT_CUDA_INFO"
	.sectionflags	@""
	.align	4


	//----- nvinfo : EIATTR_CUDA_API_VERSION
	.align		4
        /*0000*/ 	.byte	0x04, 0x37
        /*0002*/ 	.short	(.L_102 - .L_101)
.L_101:
        /*0004*/ 	.word	0x00000082


	//----- nvinfo : EIATTR_KPARAM_INFO
	.align		4
.L_102:
        /*0008*/ 	.byte	0x04, 0x17
        /*000a*/ 	.short	(.L_104 - .L_103)
.L_103:
        /*000c*/ 	.word	0x00000000
        /*0010*/ 	.short	0x0000
        /*0012*/ 	.short	0x0000
        /*0014*/ 	.byte	0x00, 0xf0, 0x61, 0x10


	//----- nvinfo : EIATTR_SPARSE_MMA_MASK
	.align		4
.L_104:
        /*0018*/ 	.byte	0x03, 0x50
        /*001a*/ 	.short	0x0000


	//----- nvinfo : EIATTR_MAXREG_COUNT
	.align		4
        /*001c*/ 	.byte	0x03, 0x1b
        /*001e*/ 	.short	0x00ff


	//----- nvinfo : EIATTR_MERCURY_ISA_VERSION
	.align		4
        /*0020*/ 	.byte	0x03, 0x5f
        /*0022*/ 	.short	0x0101


	//----- nvinfo : EIATTR_EXIT_INSTR_OFFSETS
	.align		4
        /*0024*/ 	.byte	0x04, 0x1c
        /*0026*/ 	.short	(.L_106 - .L_105)


	//   ....[0]....
.L_105:
        /*0028*/ 	.word	0x00000010


	//----- nvinfo : EIATTR_MAX_THREADS
	.align		4
.L_106:
        /*002c*/ 	.byte	0x04, 0x05
        /*002e*/ 	.short	(.L_108 - .L_107)
.L_107:
        /*0030*/ 	.word	0x00000080
        /*0034*/ 	.word	0x00000001
        /*0038*/ 	.word	0x00000001


	//----- nvinfo : EIATTR_CBANK_PARAM_SIZE
	.align		4
.L_108:
        /*003c*/ 	.byte	0x03, 0x19
        /*003e*/ 	.short	0x0418


	//----- nvinfo : EIATTR_PARAM_CBANK
	.align		4
        /*0040*/ 	.byte	0x04, 0x0a
        /*0042*/ 	.short	(.L_110 - .L_109)
	.align		4
.L_109:
        /*0044*/ 	.word	index@(.nv.constant0._ZN7cutlass13device_kernelIN5flash19enable_sm80_to_sm89INS1_16FlashAttnFwdSm80INS1_25CollectiveMainloopFwdSm80ILi4ELi1ELb0EN4cute5tupleIJNS5_1CILi128EEENS7_ILi48EEENS7_ILi96EEEEEELi96ENS_10bfloat16_tEfNS_4arch4Sm80ELb0ELb1ELb1ELb0ELb0ELb0ELb1ELb0EEENS1_21CollectiveEpilogueFwdINS6_IJS8_SA_S9_EEENS6_IJNS7_ILi1EEESI_SI_EEESC_SE_Li128ELb0ELb1ELb0ELb0EEENS1_19SingleTileSchedulerILb0ELb0ELb1ELi128EEEEEEEEEvNT_6ParamsE)
        /*0048*/ 	.short	0x0210
        /*004a*/ 	.short	0x0418


	//----- nvinfo : EIATTR_SW_WAR
	.align		4
.L_110:
        /*004c*/ 	.byte	0x04, 0x36
        /*004e*/ 	.short	(.L_112 - .L_111)
.L_111:
        /*0050*/ 	.word	0x00000008
.L_112:


//--------------------- .nv.info._ZN7cutlass13device_kernelIN5flash19enable_sm80_to_sm89INS1_16FlashAttnFwdSm80INS1_25CollectiveMainloopFwdSm80ILi4ELi1ELb0EN4cute5tupleIJNS5_1CILi128EEENS7_ILi48EEENS7_ILi96EEEEEELi96ENS_10bfloat16_tEfNS_4arch4Sm80ELb0ELb1ELb1ELb1ELb0ELb0ELb1ELb0EEENS1_21CollectiveEpilogueFwdINS6_IJS8_SA_S9_EEENS6_IJNS7_ILi1EEESI_SI_EEESC_SE_Li128ELb1ELb1ELb0ELb0EEENS1_19SingleTileSchedulerILb1ELb0ELb1ELi128EEEEEEEEEvNT_6ParamsE --------------------------
	.section	.nv.info._ZN7cutlass13device_kernelIN5flash19enable_sm80_to_sm89INS1_16FlashAttnFwdSm80INS1_25CollectiveMainloopFwdSm80ILi4ELi1ELb0EN4cute5tupleIJNS5_1CILi128EEENS7_ILi48EEENS7_ILi96EEEEEELi96ENS_10bfloat16_tEfNS_4arch4Sm80ELb0ELb1ELb1ELb1ELb0ELb0ELb1ELb0EEENS1_21CollectiveEpilogueFwdINS6_IJS8_SA_S9_EEENS6_IJNS7_ILi1EEESI_SI_EEESC_SE_Li128ELb1ELb1ELb0ELb0EEENS1_19SingleTileSchedulerILb1ELb0ELb1ELi128EEEEEEEEEvNT_6ParamsE,"",@"SHT_CUDA_INFO"
	.sectionflags	@""
	.align	4


	//----- nvinfo : EIATTR_CUDA_API_VERSION
	.align		4
        /*0000*/ 	.byte	0x04, 0x37
        /*0002*/ 	.short	(.L_114 - .L_113)
.L_113:
        /*0004*/ 	.word	0x00000082


	//----- nvinfo : EIATTR_KPARAM_INFO
	.align		4
.L_114:
        /*0008*/ 	.byte	0x04, 0x17
        /*000a*/ 	.short	(.L_116 - .L_115)
.L_115:
        /*000c*/ 	.word	0x00000000
        /*0010*/ 	.short	0x0000
        /*0012*/ 	.short	0x0000
        /*0014*/ 	.byte	0x00, 0xf0, 0x61, 0x10


	//----- nvinfo : EIATTR_SPARSE_MMA_MASK
	.align		4
.L_116:
        /*0018*/ 	.byte	0x03, 0x50
        /*001a*/ 	.short	0x0000


	//----- nvinfo : EIATTR_MAXREG_COUNT
	.align		4
        /*001c*/ 	.byte	0x03, 0x1b
        /*001e*/ 	.short	0x00ff


	//----- nvinfo : EIATTR_MERCURY_ISA_VERSION
	.align		4
        /*0020*/ 	.byte	0x03, 0x5f
        /*0022*/ 	.short	0x0101


	//----- nvinfo : EIATTR_EXIT_INSTR_OFFSETS
	.align		4
        /*0024*/ 	.byte	0x04, 0x1c
        /*0026*/ 	.short	(.L_118 - .L_117)


	//   ....[0]....
.L_117:
        /*0028*/ 	.word	0x00000010


	//----- nvinfo : EIATTR_MAX_THREADS
	.align		4
.L_118:
        /*002c*/ 	.byte	0x04, 0x05
        /*002e*/ 	.short	(.L_120 - .L_119)
.L_119:
        /*0030*/ 	.word	0x00000080
        /*0034*/ 	.word	0x00000001
        /*0038*/ 	.word	0x00000001


	//----- nvinfo : EIATTR_CBANK_PARAM_SIZE
	.align		4
.L_120:
        /*003c*/ 	.byte	0x03, 0x19
        /*003e*/ 	.short	0x0418


	//----- nvinfo : EIATTR_PARAM_CBANK
	.align		4
        /*0040*/ 	.byte	0x04, 0x0a
        /*0042*/ 	.short	(.L_122 - .L_121)
	.align		4
.L_121:
        /*0044*/ 	.word	index@(.nv.constant0._ZN7cutlass13device_kernelIN5flash19enable_sm80_to_sm89INS1_16FlashAttnFwdSm80INS1_25CollectiveMainloopFwdSm80ILi4ELi1ELb0EN4cute5tupleIJNS5_1CILi128EEENS7_ILi48EEENS7_ILi96EEEEEELi96ENS_10bfloat16_tEfNS_4arch4Sm80ELb0ELb1ELb1ELb1ELb0ELb0ELb1ELb0EEENS1_21CollectiveEpilogueFwdINS6_IJS8_SA_S9_EEENS6_IJNS7_ILi1EEESI_SI_EEESC_SE_Li128ELb1ELb1ELb0ELb0EEENS1_19SingleTileSchedulerILb1ELb0ELb1ELi128EEEEEEEEEvNT_6ParamsE)
        /*0048*/ 	.short	0x0210
        /*004a*/ 	.short	0x0418


	//----- nvinfo : EIATTR_SW_WAR
	.align		4
.L_122:
        /*004c*/ 	.byte	0x04, 0x36
        /*004e*/ 	.short	(.L_124 - .L_123)
.L_123:
        /*0050*/ 	.word	0x00000008
.L_124:


//--------------------- .nv.info._ZN7cutlass13device_kernelIN5flash19enable_sm80_to_sm89INS1_16FlashAttnFwdSm80INS1_25CollectiveMainloopFwdSm80ILi4ELi1ELb0EN4cute5tupleIJNS5_1CILi128EEENS7_ILi48EEENS7_ILi96EEEEEELi96ENS_10bfloat16_tEfNS_4arch4Sm80ELb0ELb1ELb1ELb1ELb0ELb1ELb1ELb0EEENS1_21CollectiveEpilogueFwdINS6_IJS8_SA_S9_EEENS6_IJNS7_ILi1EEESI_SI_EEESC_SE_Li128ELb1ELb1ELb0ELb0EEENS1_19SingleTileSchedulerILb1ELb0ELb1ELi128EEEEEEEEEvNT_6ParamsE --------------------------
	.section	.nv.info._ZN7cutlass13device_kernelIN5flash19enable_sm80_to_sm89INS1_16FlashAttnFwdSm80INS1_25CollectiveMainloopFwdSm80ILi4ELi1ELb0EN4cute5tupleIJNS5_1CILi128EEENS7_ILi48EEENS7_ILi96EEEEEELi96ENS_10bfloat16_tEfNS_4arch4Sm80ELb0ELb1ELb1ELb1ELb0ELb1ELb1ELb0EEENS1_21CollectiveEpilogueFwdINS6_IJS8_SA_S9_EEENS6_IJNS7_ILi1EEESI_SI_EEESC_SE_Li128ELb1ELb1ELb0ELb0EEENS1_19SingleTileSchedulerILb1ELb0ELb1ELi128EEEEEEEEEvNT_6ParamsE,"",@"SHT_CUDA_INFO"
	.sectionflags	@""
	.align	4


	//----- nvinfo : EIATTR_CUDA_API_VERSION
	.align		4
        /*0000*/ 	.byte	0x04, 0x37
        /*0002*/ 	.short	(.L_126 - .L_125)
.L_125:
        /*0004*/ 	.word	0x00000082


	//----- nvinfo : EIATTR_KPARAM_INFO
	.align		4
.L_126:
        /*0008*/ 	.byte	0x04, 0x17
        /*000a*/ 	.short	(.L_128 - .L_127)
.L_127:
        /*000c*/ 	.word	0x00000000
        /*0010*/ 	.short	0x0000
        /*0012*/ 	.short	0x0000
        /*0014*/ 	.byte	0x00, 0xf0, 0x61, 0x10


	//----- nvinfo : EIATTR_SPARSE_MMA_MASK
	.align		4
.L_128:
        /*0018*/ 	.byte	0x03, 0x50
        /*001a*/ 	.short	0x0000


	//----- nvinfo : EIATTR_MAXREG_COUNT
	.align		4
        /*001c*/ 	.byte	0x03, 0x1b
        /*001e*/ 	.short	0x00ff


	//----- nvinfo : EIATTR_MERCURY_ISA_VERSION
	.align		4
        /*0020*/ 	.byte	0x03, 0x5f
        /*0022*/ 	.short	0x0101


	//----- nvinfo : EIATTR_EXIT_INSTR_OFFSETS
	.align		4
        /*0024*/ 	.byte	0x04, 0x1c
        /*0026*/ 	.short	(.L_130 - .L_129)


	//   ....[0]....
.L_129:
        /*0028*/ 	.word	0x00000010


	//----- nvinfo : EIATTR_MAX_THREADS
	.align		4
.L_130:
        /*002c*/ 	.byte	0x04, 0x05
        /*002e*/ 	.short	(.L_132 - .L_131)
.L_131:
        /*0030*/ 	.word	0x00000080
        /*0034*/ 	.word	0x00000001
        /*0038*/ 	.word	0x00000001


	//----- nvinfo : EIATTR_CBANK_PARAM_SIZE
	.align		4
.L_132:
        /*003c*/ 	.byte	0x03, 0x19
        /*003e*/ 	.short	0x0418


	//----- nvinfo : EIATTR_PARAM_CBANK
	.align		4
        /*0040*/ 	.byte	0x04, 0x0a
        /*0042*/ 	.short	(.L_134 - .L_133)
	.align		4
.L_133:
        /*0044*/ 	.word	index@(.nv.constant0._ZN7cutlass13device_kernelIN5flash19enable_sm80_to_sm89INS1_16FlashAttnFwdSm80INS1_25CollectiveMainloopFwdSm80ILi4ELi1ELb0EN4cute5tupleIJNS5_1CILi128EEENS7_ILi48EEENS7_ILi96EEEEEELi96ENS_10bfloat16_tEfNS_4arch4Sm80ELb0ELb1ELb1ELb1ELb0ELb1ELb1ELb0EEENS1_21CollectiveEpilogueFwdINS6_IJS8_SA_S9_EEENS6_IJNS7_ILi1EEESI_SI_EEESC_SE_Li128ELb1ELb1ELb0ELb0EEENS1_19SingleTileSchedulerILb1ELb0ELb1ELi128EEEEEEEEEvNT_6ParamsE)
        /*0048*/ 	.short	0x0210
        /*004a*/ 	.short	0x0418


	//----- nvinfo : EIATTR_SW_WAR
	.align		4
.L_134:
        /*004c*/ 	.byte	0x04, 0x36
        /*004e*/ 	.short	(.L_136 - .L_135)
.L_135:
        /*0050*/ 	.word	0x00000008
.L_136:


//--------------------- .nv.info._ZN7cutlass13device_kernelIN5flash19enable_sm80_to_sm89INS1_16FlashAttnFwdSm80INS1_25CollectiveMainloopFwdSm80ILi4ELi1ELb0EN4cute5tupleIJNS5_1CILi128EEENS7_ILi64EEENS7_ILi96EEEEEELi96ENS_10bfloat16_tEfNS_4arch4Sm80ELb1ELb0ELb1ELb0ELb0ELb0ELb1ELb0EEENS1_21CollectiveEpilogueFwdINS6_IJS8_SA_S9_EEENS6_IJNS7_ILi1EEESI_SI_EEESC_SE_Li128ELb0ELb1ELb0ELb0EEENS1_30DynamicPersistentTileSchedulerILi128ELi128ELb0ELb1ELb0EEEEEEEEEvNT_6ParamsE --------------------------
	.section	.nv.info._ZN7cutlass13device_kernelIN5flash19enable_sm80_to_sm89INS1_16FlashAttnFwdSm80INS1_25CollectiveMainloopFwdSm80ILi4ELi1ELb0EN4cute5tupleIJNS5_1CILi128EEENS7_ILi64EEENS7_ILi96EEEEEELi96ENS_10bfloat16_tEfNS_4arch4Sm80ELb1ELb0ELb1ELb0ELb0ELb0ELb1ELb0EEENS1_21CollectiveEpilogueFwdINS6_IJS8_SA_S9_EEENS6_IJNS7_ILi1EEESI_SI_EEESC_SE_Li128ELb0ELb1ELb0ELb0EEENS1_30DynamicPersistentTileSchedulerILi128ELi128ELb0ELb1ELb0EEEEEEEEEvNT_6ParamsE,"",@"SHT_CUDA_INFO"
	.sectionflags	@""
	.align	4


	//----- nvinfo : EIATTR_CUDA_API_VERSION
	.align		4
        /*0000*/ 	.byte	0x04, 0x37
        /*0002*/ 	.short	(.L_138 - .L_137)
.L_137:
        /*0004*/ 	.word	0x00000082


	//----- nvinfo : EIATTR_KPARAM_INFO
	.align		4
.L_138:
        /*0008*/ 	.byte	0x04, 0x17
        /*000a*/ 	.short	(.L_140 - .L_139)
.L_139:
        /*000c*/ 	.word	0x00000000
        /*0010*/ 	.short	0x0000
        /*0012*/ 	.short	0x0000
        /*0014*/ 	.byte	0x00, 0xf0, 0xa1, 0x10


	//----- nvinfo : EIATTR_SPARSE_MMA_MASK
	.align		4
.L_140:
        /*0018*/ 	.byte	0x03, 0x50
        /*001a*/ 	.short	0x0000


	//----- nvinfo : EIATTR_MAXREG_COUNT
	.align		4
        /*001c*/ 	.byte	0x03, 0x1b
        /*001e*/ 	.short	0x00ff


	//----- nvinfo : EIATTR_MERCURY_ISA_VERSION
	.align		4
        /*0020*/ 	.byte	0x03, 0x5f
        /*0022*/ 	.short	0x0101


	//----- nvinfo : EIATTR_EXIT_INSTR_OFFSETS
	.align		4
        /*0024*/ 	.byte	0x04, 0x1c
        /*0026*/ 	.short	(.L_142 - .L_141)


	//   ....[0]....
.L_141:
        /*0028*/ 	.word	0x00000010


	//----- nvinfo : EIATTR_MAX_THREADS
	.align		4
.L_142:
        /*002c*/ 	.byte	0x04, 0x05
        /*002e*/ 	.short	(.L_144 - .L_143)
.L_143:
        /*0030*/ 	.word	0x00000080
        /*0034*/ 	.word	0x00000001
        /*0038*/ 	.word	0x00000001


	//----- nvinfo : EIATTR_CBANK_PARAM_SIZE
	.align		4
.L_144:
        /*003c*/ 	.byte	0x03, 0x19
        /*003e*/ 	.short	0x0428


	//----- nvinfo : EIATTR_PARAM_CBANK
	.align		4
        /*0040*/ 	.byte	0x04, 0x0a
        /*0042*/ 	.short	(.L_146 - .L_145)
	.align		4
.L_145:
        /*0044*/ 	.word	index@(.nv.constant0._ZN7cutlass13device_kernelIN5flash19enable_sm80_to_sm89INS1_16FlashAttnFwdSm80INS1_25CollectiveMainloopFwdSm80ILi4ELi1ELb0EN4cute5tupleIJNS5_1CILi128EEENS7_ILi64EEENS7_ILi96EEEEEELi96ENS_10bfloat16_tEfNS_4arch4Sm80ELb1ELb0ELb1ELb0ELb0ELb0ELb1ELb0EEENS1_21CollectiveEpilogueFwdINS6_IJS8_SA_S9_EEENS6_IJNS7_ILi1EEESI_SI_EEESC_SE_Li128ELb0ELb1ELb0ELb0EEENS1_30DynamicPersistentTileSchedulerILi128ELi128ELb0ELb1ELb0EEEEEEEEEvNT_6ParamsE)
        /*0048*/ 	.short	0x0210
        /*004a*/ 	.short	0x0428


	//----- nvinfo : EIATTR_SW_WAR
	.align		4
.L_146:
        /*004c*/ 	.byte	0x04, 0x36
        /*004e*/ 	.short	(.L_148 - .L_147)
.L_147:
        /*0050*/ 	.word	0x00000008
.L_148:


//--------------------- .nv.info._ZN7cutlass13device_kernelIN5flash19enable_sm80_to_sm89INS1_16FlashAttnFwdSm80INS1_25CollectiveMainloopFwdSm80ILi4ELi1ELb0EN4cute5tupleIJNS5_1CILi128EEENS7_ILi64EEENS7_ILi96EEEEEELi96ENS_10bfloat16_tEfNS_4arch4Sm80ELb1ELb0ELb1ELb1ELb0ELb0ELb1ELb0EEENS1_21CollectiveEpilogueFwdINS6_IJS8_SA_S9_EEENS6_IJNS7_ILi1EEESI_SI_EEESC_SE_Li128ELb1ELb1ELb0ELb0EEENS1_19SingleTileSchedulerILb1ELb0ELb1ELi128EEEEEEEEEvNT_6ParamsE --------------------------
	.section	.nv.info._ZN7cutlass13device_kernelIN5flash19enable_sm80_to_sm89INS1_16FlashAttnFwdSm80INS1_25CollectiveMainloopFwdSm80ILi4ELi1ELb0EN4cute5tupleIJNS5_1CILi128EEENS7_ILi64EEENS7_ILi96EEEEEELi96ENS_10bfloat16_tEfNS_4arch4Sm80ELb1ELb0ELb1ELb1ELb0ELb0ELb1ELb0EEENS1_21CollectiveEpilogueFwdINS6_IJS8_SA_S9_EEENS6_IJNS7_ILi1EEESI_SI_EEESC_SE_Li128ELb1ELb1ELb0ELb0EEENS1_19SingleTileSchedulerILb1ELb0ELb1ELi128EEEEEEEEEvNT_6ParamsE,"",@"SHT_CUDA_INFO"
	.sectionflags	@""
	.align	4


	//----- nvinfo : EIATTR_CUDA_API_VERSION
	.align		4
        /*0000*/ 	.byte	0x04, 0x37
        /*0002*/ 	.short	(.L_150 - .L_149)
.L_149:
        /*0004*/ 	.word	0x00000082


	//----- nvinfo : EIATTR_KPARAM_INFO
	.align		4
.L_150:
        /*0008*/ 	.byte	0x04, 0x17
        /*000a*/ 	.short	(.L_152 - .L_151)
.L_151:
        /*000c*/ 	.word	0x00000000
        /*0010*/ 	.short	0x0000
        /*0012*/ 	.short	0x0000
        /*0014*/ 	.byte	0x00, 0xf0, 0x61, 0x10


	//----- nvinfo : EIATTR_SPARSE_MMA_MASK
	.align		4
.L_152:
        /*0018*/ 	.byte	0x03, 0x50
        /*001a*/ 	.short	0x0000


	//----- nvinfo : EIATTR_MAXREG_COUNT
	.align		4
        /*001c*/ 	.byte	0x03, 0x1b
        /*001e*/ 	.short	0x00ff


	//----- nvinfo : EIATTR_MERCURY_ISA_VERSION
	.align		4
        /*0020*/ 	.byte	0x03, 0x5f
        /*0022*/ 	.short	0x0101


	//----- nvinfo : EIATTR_EXIT_INSTR_OFFSETS
	.align		4
        /*0024*/ 	.byte	0x04, 0x1c
        /*0026*/ 	.short	(.L_154 - .L_153)


	//   ....[0]....
.L_153:
        /*0028*/ 	.word	0x00000010


	//----- nvinfo : EIATTR_MAX_THREADS
	.align		4
.L_154:
        /*002c*/ 	.byte	0x04, 0x05
        /*002e*/ 	.short	(.L_156 - .L_155)
.L_155:
        /*0030*/ 	.word	0x00000080
        /*0034*/ 	.word	0x00000001
        /*0038*/ 	.word	0x00000001


	//----- nvinfo : EIATTR_CBANK_PARAM_SIZE
	.align		4
.L_156:
        /*003c*/ 	.byte	0x03, 0x19
        /*003e*/ 	.short	0x0418


	//----- nvinfo : EIATTR_PARAM_CBANK
	.align		4
        /*0040*/ 	.byte	0x04, 0x0a
        /*0042*/ 	.short	(.L_158 - .L_157)
	.align		4
.L_157:
        /*0044*/ 	.word	index@(.nv.constant0._ZN7cutlass13device_kernelIN5flash19enable_sm80_to_sm89INS1_16FlashAttnFwdSm80INS1_25CollectiveMainloopFwdSm80ILi4ELi1ELb0EN4cute5tupleIJNS5_1CILi128EEENS7_ILi64EEENS7_ILi96EEEEEELi96ENS_10bfloat16_tEfNS_4arch4Sm80ELb1ELb0ELb1ELb1ELb0ELb0ELb1ELb0EEENS1_21CollectiveEpilogueFwdINS6_IJS8_SA_S9_EEENS6_IJNS7_ILi1EEESI_SI_EEESC_SE_Li128ELb1ELb1ELb0ELb0EEENS1_19SingleTileSchedulerILb1ELb0ELb1ELi128EEEEEEEEEvNT_6ParamsE)
        /*0048*/ 	.short	0x0210
        /*004a*/ 	.short	0x0418


	//----- nvinfo : EIATTR_SW_WAR
	.align		4
.L_158:
        /*004c*/ 	.byte	0x04, 0x36
        /*004e*/ 	.short	(.L_160 - .L_159)
.L_159:
        /*0050*/ 	.word	0x00000008
.L_160:


//--------------------- .nv.info._ZN7cutlass13device_kernelIN5flash19enable_sm80_to_sm89INS1_16FlashAttnFwdSm80INS1_25CollectiveMainloopFwdSm80ILi4ELi1ELb0EN4cute5tupleIJNS5_1CILi128EEENS7_ILi64EEENS7_ILi96EEEEEELi96ENS_10bfloat16_tEfNS_4arch4Sm80ELb1ELb0ELb1ELb1ELb0ELb1ELb1ELb0EEENS1_21CollectiveEpilogueFwdINS6_IJS8_SA_S9_EEENS6_IJNS7_ILi1EEESI_SI_EEESC_SE_Li128ELb1ELb1ELb0ELb0EEENS1_19SingleTileSchedulerILb1ELb0ELb1ELi128EEEEEEEEEvNT_6ParamsE --------------------------
	.section	.nv.info._ZN7cutlass13device_kernelIN5flash19enable_sm80_to_sm89INS1_16FlashAttnFwdSm80INS1_25CollectiveMainloopFwdSm80ILi4ELi1ELb0EN4cute5tupleIJNS5_1CILi128EEENS7_ILi64EEENS7_ILi96EEEEEELi96ENS_10bfloat16_tEfNS_4arch4Sm80ELb1ELb0ELb1ELb1ELb0ELb1ELb1ELb0EEENS1_21CollectiveEpilogueFwdINS6_IJS8_SA_S9_EEENS6_IJNS7_ILi1EEESI_SI_EEESC_SE_Li128ELb1ELb1ELb0ELb0EEENS1_19SingleTileSchedulerILb1ELb0ELb1ELi128EEEEEEEEEvNT_6ParamsE,"",@"SHT_CUDA_INFO"
	.sectionflags	@""
	.align	4


	//----- nvinfo : EIATTR_CUDA_API_VERSION
	.align		4
        /*0000*/ 	.byte	0x04, 0x37
        /*0002*/ 	.short	(.L_162 - .L_161)
.L_161:
        /*0004*/ 	.word	0x00000082


	//----- nvinfo : EIATTR_KPARAM_INFO
	.align		4
.L_162:
        /*0008*/ 	.byte	0x04, 0x17
        /*000a*/ 	.short	(.L_164 - .L_163)
.L_163:
        /*000c*/ 	.word	0x00000000
        /*0010*/ 	.short	0x0000
        /*0012*/ 	.short	0x0000
        /*0014*/ 	.byte	0x00, 0xf0, 0x61, 0x10


	//----- nvinfo : EIATTR_SPARSE_MMA_MASK
	.align		4
.L_164:
        /*0018*/ 	.byte	0x03, 0x50
        /*001a*/ 	.short	0x0000


	//----- nvinfo : EIATTR_MAXREG_COUNT
	.align		4
        /*001c*/ 	.byte	0x03, 0x1b
        /*001e*/ 	.short	0x00ff


	//----- nvinfo : EIATTR_MERCURY_ISA_VERSION
	.align		4
        /*0020*/ 	.byte	0x03, 0x5f
        /*0022*/ 	.short	0x0101


	//----- nvinfo : EIATTR_EXIT_INSTR_OFFSETS
	.align		4
        /*0024*/ 	.byte	0x04, 0x1c
        /*0026*/ 	.short	(.L_166 - .L_165)


	//   ....[0]....
.L_165:
        /*0028*/ 	.word	0x00000010


	//----- nvinfo : EIATTR_MAX_THREADS
	.align		4
.L_166:
        /*002c*/ 	.byte	0x04, 0x05
        /*002e*/ 	.short	(.L_168 - .L_167)
.L_167:
        /*0030*/ 	.word	0x00000080
        /*0034*/ 	.word	0x00000001
        /*0038*/ 	.word	0x00000001


	//----- nvinfo : EIATTR_CBANK_PARAM_SIZE
	.align		4
.L_168:
        /*003c*/ 	.byte	0x03, 0x19
        /*003e*/ 	.short	0x0418


	//----- nvinfo : EIATTR_PARAM_CBANK
	.align		4
        /*0040*/ 	.byte	0x04, 0x0a
        /*0042*/ 	.short	(.L_170 - .L_169)
	.align		4
.L_169:
        /*0044*/ 	.word	index@(.nv.constant0._ZN7cutlass13device_kernelIN5flash19enable_sm80_to_sm89INS1_16FlashAttnFwdSm80INS1_25CollectiveMainloopFwdSm80ILi4ELi1ELb0EN4cute5tupleIJNS5_1CILi128EEENS7_ILi64EEENS7_ILi96EEEEEELi96ENS_10bfloat16_tEfNS_4arch4Sm80ELb1ELb0ELb1ELb1ELb0ELb1ELb1ELb0EEENS1_21CollectiveEpilogueFwdINS6_IJS8_SA_S9_EEENS6_IJNS7_ILi1EEESI_SI_EEESC_SE_Li128ELb1ELb1ELb0ELb0EEENS1_19SingleTileSchedulerILb1ELb0ELb1ELi128EEEEEEEEEvNT_6ParamsE)
        /*0048*/ 	.short	0x0210
        /*004a*/ 	.short	0x0418


	//----- nvinfo : EIATTR_SW_WAR
	.align		4
.L_170:
        /*004c*/ 	.byte	0x04, 0x36
        /*004e*/ 	.short	(.L_172 - .L_171)
.L_171:
        /*0050*/ 	.word	0x00000008
.L_172:


//--------------------- .nv.callgraph             --------------------------
	.section	.nv.callgraph,"",@"SHT_CUDA_CALLGRAPH"
	.align	4
	.sectionentsize	8
	.align		4
        /*0000*/ 	.word	0x00000000
	.align		4
        /*0004*/ 	.word	0xffffffff
	.align		4
        /*0008*/ 	.word	0x00000000
	.align		4
        /*000c*/ 	.word	0xfffffffe
	.align		4
        /*0010*/ 	.word	0x00000000
	.align		4
        /*0014*/ 	.word	0xfffffffd
	.align		4
        /*0018*/ 	.word	0x00000000
	.align		4
        /*001c*/ 	.word	0xfffffffc


//--------------------- .nv.constant4             --------------------------
	.section	.nv.constant4,"a",@progbits
	.align	8
	.align		8
.nv.constant4:
        /*0000*/ 	.dword	_ZN73_INTERNAL_4732254a_37_flash_fwd_hdim96_bf16_softcap_sm80_cu_a7f3af4d_47434cuda3std3__45__cpo5beginE
	.align		8
        /*0008*/ 	.dword	_ZN73_INTERNAL_4732254a_37_flash_fwd_hdim96_bf16_softcap_sm80_cu_a7f3af4d_47434cuda3std3__45__cpo3endE
	.align		8
        /*0010*/ 	.dword	_ZN73_INTERNAL_4732254a_37_flash_fwd_hdim96_bf16_softcap_sm80_cu_a7f3af4d_47434cuda3std3__45__cpo6cbeginE
	.align		8
        /*0018*/ 	.dword	_ZN73_INTERNAL_4732254a_37_flash_fwd_hdim96_bf16_softcap_sm80_cu_a7f3af4d_47434cuda3std3__45__cpo4cendE
	.align		8
        /*0020*/ 	.dword	_ZN73_INTERNAL_4732254a_37_flash_fwd_hdim96_bf16_softcap_sm80_cu_a7f3af4d_47434cuda3std3__475_GLOBAL__N__4732254a_37_flash_fwd_hdim96_bf16_softcap_sm80_cu_a7f3af4d_47436ignoreE
	.align		8
        /*0028*/ 	.dword	_ZN73_INTERNAL_4732254a_37_flash_fwd_hdim96_bf16_softcap_sm80_cu_a7f3af4d_47434cuda3std3__419piecewise_constructE
	.align		8
        /*0030*/ 	.dword	_ZN73_INTERNAL_4732254a_37_flash_fwd_hdim96_bf16_softcap_sm80_cu_a7f3af4d_47434cuda3std3__48in_placeE
	.align		8
        /*0038*/ 	.dword	_ZN73_INTERNAL_4732254a_37_flash_fwd_hdim96_bf16_softcap_sm80_cu_a7f3af4d_47434cuda3std6ranges3__45__cpo4swapE
	.align		8
        /*0040*/ 	.dword	_ZN73_INTERNAL_4732254a_37_flash_fwd_hdim96_bf16_softcap_sm80_cu_a7f3af4d_47434cuda3std6ranges3__45__cpo9iter_moveE
	.align		8
        /*0048*/ 	.dword	_ZN73_INTERNAL_4732254a_37_flash_fwd_hdim96_bf16_softcap_sm80_cu_a7f3af4d_47434cute7productE
	.align		8
        /*0050*/ 	.dword	_ZN73_INTERNAL_4732254a_37_flash_fwd_hdim96_bf16_softcap_sm80_cu_a7f3af4d_47434cute1_E


//--------------------- .text._ZN7cutlass13device_kernelIN5flash19enable_sm80_to_sm89INS1_16FlashAttnFwdSm80INS1_25CollectiveMainloopFwdSm80ILi4ELi1ELb0EN4cute5tupleIJNS5_1CILi128EEENS7_ILi64EEENS7_ILi96EEEEEELi96ENS_10bfloat16_tEfNS_4arch4Sm80ELb0ELb0ELb1ELb0ELb0ELb0ELb1ELb0EEENS1_21CollectiveEpilogueFwdINS6_IJS8_SA_S9_EEENS6_IJNS7_ILi1EEESI_SI_EEESC_SE_Li128ELb0ELb1ELb0ELb0EEENS1_19SingleTileSchedulerILb0ELb0ELb1ELi128EEEEEEEEEvNT_6ParamsE --------------------------
	.section	.text._ZN7cutlass13device_kernelIN5flash19enable_sm80_to_sm89INS1_16FlashAttnFwdSm80INS1_25CollectiveMainloopFwdSm80ILi4ELi1ELb0EN4cute5tupleIJNS5_1CILi128EEENS7_ILi64EEENS7_ILi96EEEEEELi96ENS_10bfloat16_tEfNS_4arch4Sm80ELb0ELb0ELb1ELb0ELb0ELb0ELb1ELb0EEENS1_21CollectiveEpilogueFwdINS6_IJS8_SA_S9_EEENS6_IJNS7_ILi1EEESI_SI_EEESC_SE_Li128ELb0ELb1ELb0ELb0EEENS1_19SingleTileSchedulerILb0ELb0ELb1ELi128EEEEEEEEEvNT_6ParamsE,"ax",@progbits
	.align	128
.text._ZN7cutlass13device_kernelIN5flash19enable_sm80_to_sm89INS1_16FlashAttnFwdSm80INS1_25CollectiveMainloopFwdSm80ILi4ELi1ELb0EN4cute5tupleIJNS5_1CILi128EEENS7_ILi64EEENS7_ILi96EEEEEELi96ENS_10bfloat16_tEfNS_4arch4Sm80ELb0ELb0ELb1ELb0ELb0ELb0ELb1ELb0EEENS1_21CollectiveEpilogueFwdINS6_IJS8_SA_S9_EEENS6_IJNS7_ILi1EEESI_SI_EEESC_SE_Li128ELb0ELb1ELb0ELb0EEENS1_19SingleTileSchedulerILb0ELb0ELb1ELi128EEEEEEEEEvNT_6ParamsE:
        .type           _ZN7cutlass13device_kernelIN5flash19enable_sm80_to_sm89INS1_16FlashAttnFwdSm80INS1_25CollectiveMainloopFwdSm80ILi4ELi1ELb0EN4cute5tupleIJNS5_1CILi128EEENS7_ILi64EEENS7_ILi96EEEEEELi96ENS_10bfloat16_tEfNS_4arch4Sm80ELb0ELb0ELb1ELb0ELb0ELb0ELb1ELb0EEENS1_21CollectiveEpilogueFwdINS6_IJS8_SA_S9_EEENS6_IJNS7_ILi1EEESI_SI_EEESC_SE_Li128ELb0ELb1ELb0ELb0EEENS1_19SingleTileSchedulerILb0ELb0ELb1ELi128EEEEEEEEEvNT_6ParamsE,@function
        .size           _ZN7cutlass13device_kernelIN5flash19enable_sm80_to_sm89INS1_16FlashAttnFwdSm80INS1_25CollectiveMainloopFwdSm80ILi4ELi1ELb0EN4cute5tupleIJNS5_1CILi128EEENS7_ILi64EEENS7_ILi96EEEEEELi96ENS_10bfloat16_tEfNS_4arch4Sm80ELb0ELb0ELb1ELb0ELb0ELb0ELb1ELb0EEENS1_21CollectiveEpilogueFwdINS6_IJS8_SA_S9_EEENS6_IJNS7_ILi1EEESI_SI_EEESC_SE_Li128ELb0ELb1ELb0ELb0EEENS1_19SingleTileSchedulerILb0ELb0ELb1ELi128EEEEEEEEEvNT_6ParamsE,(.L_x_9 - _ZN7cutlass13device_kernelIN5flash19enable_sm80_to_sm89INS1_16FlashAttnFwdSm80INS1_25CollectiveMainloopFwdSm80ILi4ELi1ELb0EN4cute5tupleIJNS5_1CILi128EEENS7_ILi64EEENS7_ILi96EEEEEELi96ENS_10bfloat16_tEfNS_4arch4Sm80ELb0ELb0ELb1ELb0ELb0ELb0ELb1ELb0EEENS1_21CollectiveEpilogueFwdINS6_IJS8_SA_S9_EEENS6_IJNS7_ILi1EEESI_SI_EEESC_SE_Li128ELb0ELb1ELb0ELb0EEENS1_19SingleTileSchedulerILb0ELb0ELb1ELi128EEEEEEEEEvNT_6ParamsE)
        .other          _ZN7cutlass13device_kernelIN5flash19enable_sm80_to_sm89INS1_16FlashAttnFwdSm80INS1_25CollectiveMainloopFwdSm80ILi4ELi1ELb0EN4cute5tupleIJNS5_1CILi128EEENS7_ILi64EEENS7_ILi96EEEEEELi96ENS_10bfloat16_tEfNS_4arch4Sm80ELb0ELb0ELb1ELb0ELb0ELb0ELb1ELb0EEENS1_21CollectiveEpilogueFwdINS6_IJS8_SA_S9_EEENS6_IJNS7_ILi1EEESI_SI_EEESC_SE_Li128ELb0ELb1ELb0ELb0EEENS1_19SingleTileSchedulerILb0ELb0ELb1ELi128EEEEEEEEEvNT_6ParamsE,@"STO_CUDA_ENTRY STV_DEFAULT"
_ZN7cutlass13device_kernelIN5flash19enable_sm80_to_sm89INS1_16FlashAttnFwdSm80INS1_25CollectiveMainloopFwdSm80ILi4ELi1ELb0EN4cute5tupleIJNS5_1CILi128EEENS7_ILi64EEENS7_ILi96EEEEEELi96ENS_10bfloat16_tEfNS_4arch4Sm80ELb0ELb0ELb1ELb0ELb0ELb0ELb1ELb0EEENS1_21CollectiveEpilogueFwdINS6_IJS8_SA_S9_EEENS6_IJNS7_ILi1EEESI_SI_EEESC_SE_Li128ELb0ELb1ELb0ELb0EEENS1_19SingleTileSchedulerILb0ELb0ELb1ELi128EEEEEEEEEvNT_6ParamsE:
[----:B------:R-:W-:Y:S01]  /*0000*/  LDC R1, c[0x0][0x28] ;  /* 0x00000a00ff017b82 */ /* 0x000fe20000000800 */
[----:B------:R-:W-:Y:S05]  /*0010*/  EXIT ;  /* 0x000000000000794d */ /* 0x000fea0003800000 */
.L_x_0:
[----:B------:R-:W-:-:S00]  /*0020*/  BRA `(.L_x_0) ;  /* 0xfffffffc00fc7947 */ /* 0x000fc0000383ffff */
[----:B------:R-:W-:-:S00]  /*0030*/  NOP ;  /* 0x0000000000007918 */ /* 0x000fc00000000000 */
        /* <DEDUP_REMOVED lines=12> */
.L_x_9:


//--------------------- .text._ZN7cutlass13device_kernelIN5flash19enable_sm80_to_sm89INS1_16FlashAttnFwdSm80INS1_25CollectiveMainloopFwdSm80ILi4ELi1ELb0EN4cute5tupleIJNS5_1CILi128EEENS7_ILi64EEENS7_ILi96EEEEEELi96ENS_10bfloat16_tEfNS_4arch4Sm80ELb0ELb0ELb1ELb1ELb0ELb0ELb1ELb0EEENS1_21CollectiveEpilogueFwdINS6_IJS8_SA_S9_EEENS6_IJNS7_ILi1EEESI_SI_EEESC_SE_Li128ELb1ELb1ELb0ELb0EEENS1_19SingleTileSchedulerILb1ELb0ELb1ELi128EEEEEEEEEvNT_6ParamsE --------------------------
	.section	.text._ZN7cutlass13device_kernelIN5flash19enable_sm80_to_sm89INS1_16FlashAttnFwdSm80INS1_25CollectiveMainloopFwdSm80ILi4ELi1ELb0EN4cute5tupleIJNS5_1CILi128EEENS7_ILi64EEENS7_ILi96EEEEEELi96ENS_10bfloat16_tEfNS_4arch4Sm80ELb0ELb0ELb1ELb1ELb0ELb0ELb1ELb0EEENS1_21CollectiveEpilogueFwdINS6_IJS8_SA_S9_EEENS6_IJNS7_ILi1EEESI_SI_EEESC_SE_Li128ELb1ELb1ELb0ELb0EEENS1_19SingleTileSchedulerILb1ELb0ELb1ELi128EEEEEEEEEvNT_6ParamsE,"ax",@progbits
	.align	128
.text._ZN7cutlass13device_kernelIN5flash19enable_sm80_to_sm89INS1_16FlashAttnFwdSm80INS1_25CollectiveMainloopFwdSm80ILi4ELi1ELb0EN4cute5tupleIJNS5_1CILi128EEENS7_ILi64EEENS7_ILi96EEEEEELi96ENS_10bfloat16_tEfNS_4arch4Sm80ELb0ELb0ELb1ELb1ELb0ELb0ELb1ELb0EEENS1_21CollectiveEpilogueFwdINS6_IJS8_SA_S9_EEENS6_IJNS7_ILi1EEESI_SI_EEESC_SE_Li128ELb1ELb1ELb0ELb0EEENS1_19SingleTileSchedulerILb1ELb0ELb1ELi128EEEEEEEEEvNT_6ParamsE:
        .type           _ZN7cutlass13device_kernelIN5flash19enable_sm80_to_sm89INS1_16FlashAttnFwdSm80INS1_25CollectiveMainloopFwdSm80ILi4ELi1ELb0EN4cute5tupleIJNS5_1CILi128EEENS7_ILi64EEENS7_ILi96EEEEEELi96ENS_10bfloat16_tEfNS_4arch4Sm80ELb0ELb0ELb1ELb1ELb0ELb0ELb1ELb0EEENS1_21CollectiveEpilogueFwdINS6_IJS8_SA_S9_EEENS6_IJNS7_ILi1EEESI_SI_EEESC_SE_Li128ELb1ELb1ELb0ELb0EEENS1_19SingleTileSchedulerILb1ELb0ELb1ELi128EEEEEEEEEvNT_6ParamsE,@function
        .size           _ZN7cutlass13device_kernelIN5flash19enable_sm80_to_sm89INS1_16FlashAttnFwdSm80INS1_25CollectiveMainloopFwdSm80ILi4ELi1ELb0EN4cute5tupleIJNS5_1CILi128EEENS7_ILi64EEENS7_ILi96EEEEEELi96ENS_10bfloat16_tEfNS_4arch4Sm80ELb0ELb0ELb1ELb1ELb0ELb0ELb1ELb0EEENS1_21CollectiveEpilogueFwdINS6_IJS8_SA_S9_EEENS6_IJNS7_ILi1EEESI_SI_EEESC_SE_Li128ELb1ELb1ELb0ELb0EEENS1_19SingleTileSchedulerILb1ELb0ELb1ELi128EEEEEEEEEvNT_6ParamsE,(.L_x_10 - _ZN7cutlass13device_kernelIN5flash19enable_sm80_to_sm89INS1_16FlashAttnFwdSm80INS1_25CollectiveMainloopFwdSm80ILi4ELi1ELb0EN4cute5tupleIJNS5_1CILi128EEENS7_ILi64EEENS7_ILi96EEEEEELi96ENS_10bfloat16_tEfNS_4arch4Sm80ELb0ELb0ELb1ELb1ELb0ELb0ELb1ELb0EEENS1_21CollectiveEpilogueFwdINS6_IJS8_SA_S9_EEENS6_IJNS7_ILi1EEESI_SI_EEESC_SE_Li128ELb1ELb1ELb0ELb0EEENS1_19SingleTileSchedulerILb1ELb0ELb1ELi128EEEEEEEEEvNT_6ParamsE)
        .other          _ZN7cutlass13device_kernelIN5flash19enable_sm80_to_sm89INS1_16FlashAttnFwdSm80INS1_25CollectiveMainloopFwdSm80ILi4ELi1ELb0EN4cute5tupleIJNS5_1CILi128EEENS7_ILi64EEENS7_ILi96EEEEEELi96ENS_10bfloat16_tEfNS_4arch4Sm80ELb0ELb0ELb1ELb1ELb0ELb0ELb1ELb0EEENS1_21CollectiveEpilogueFwdINS6_IJS8_SA_S9_EEENS6_IJNS7_ILi1EEESI_SI_EEESC_SE_Li128ELb1ELb1ELb0ELb0EEENS1_19SingleTileSchedulerILb1ELb0ELb1ELi128EEEEEEEEEvNT_6ParamsE,@"STO_CUDA_ENTRY STV_DEFAULT"
_ZN7cutlass13device_kernelIN5flash19enable_sm80_to_sm89INS1_16FlashAttnFwdSm80INS1_25CollectiveMainloopFwdSm80ILi4ELi1ELb0EN4cute5tupleIJNS5_1CILi128EEENS7_ILi64EEENS7_ILi96EEEEEELi96ENS_10bfloat16_tEfNS_4arch4Sm80ELb0ELb0ELb1ELb1ELb0ELb0ELb1ELb0EEENS1_21CollectiveEpilogueFwdINS6_IJS8_SA_S9_EEENS6_IJNS7_ILi1EEESI_SI_EEESC_SE_Li128ELb1ELb1ELb0ELb0EEENS1_19SingleTileSchedulerILb1ELb0ELb1ELi128EEEEEEEEEvNT_6ParamsE:
[----:B------:R-:W-:Y:S01]  /*0000*/  LDC R1, c[0x0][0x28] ;  /* 0x00000a00ff017b82 */ /* 0x000fe20000000800 */
[----:B------:R-:W-:Y:S05]  /*0010*/  EXIT ;  /* 0x000000000000794d */ /* 0x000fea0003800000 */
.L_x_1:
        /* <DEDUP_REMOVED lines=14> */
.L_x_10:


//--------------------- .text._ZN7cutlass13device_kernelIN5flash19enable_sm80_to_sm89INS1_16FlashAttnFwdSm80INS1_25CollectiveMainloopFwdSm80ILi4ELi1ELb0EN4cute5tupleIJNS5_1CILi128EEENS7_ILi64EEENS7_ILi96EEEEEELi96ENS_10bfloat16_tEfNS_4arch4Sm80ELb0ELb0ELb1ELb1ELb0ELb1ELb1ELb0EEENS1_21CollectiveEpilogueFwdINS6_IJS8_SA_S9_EEENS6_IJNS7_ILi1EEESI_SI_EEESC_SE_Li128ELb1ELb1ELb0ELb0EEENS1_19SingleTileSchedulerILb1ELb0ELb1ELi128EEEEEEEEEvNT_6ParamsE --------------------------
	.section	.text._ZN7cutlass13device_kernelIN5flash19enable_sm80_to_sm89INS1_16FlashAttnFwdSm80INS1_25CollectiveMainloopFwdSm80ILi4ELi1ELb0EN4cute5tupleIJNS5_1CILi128EEENS7_ILi64EEENS7_ILi96EEEEEELi96ENS_10bfloat16_tEfNS_4arch4Sm80ELb0ELb0ELb1ELb1ELb0ELb1ELb1ELb0EEENS1_21CollectiveEpilogueFwdINS6_IJS8_SA_S9_EEENS6_IJNS7_ILi1EEESI_SI_EEESC_SE_Li128ELb1ELb1ELb0ELb0EEENS1_19SingleTileSchedulerILb1ELb0ELb1ELi128EEEEEEEEEvNT_6ParamsE,"ax",@progbits
	.align	128
.text._ZN7cutlass13device_kernelIN5flash19enable_sm80_to_sm89INS1_16FlashAttnFwdSm80INS1_25CollectiveMainloopFwdSm80ILi4ELi1ELb0EN4cute5tupleIJNS5_1CILi128EEENS7_ILi64EEENS7_ILi96EEEEEELi96ENS_10bfloat16_tEfNS_4arch4Sm80ELb0ELb0ELb1ELb1ELb0ELb1ELb1ELb0EEENS1_21CollectiveEpilogueFwdINS6_IJS8_SA_S9_EEENS6_IJNS7_ILi1EEESI_SI_EEESC_SE_Li128ELb1ELb1ELb0ELb0EEENS1_19SingleTileSchedulerILb1ELb0ELb1ELi128EEEEEEEEEvNT_6ParamsE:
        .type           _ZN7cutlass13device_kernelIN5flash19enable_sm80_to_sm89INS1_16FlashAttnFwdSm80INS1_25CollectiveMainloopFwdSm80ILi4ELi1ELb0EN4cute5tupleIJNS5_1CILi128EEENS7_ILi64EEENS7_ILi96EEEEEELi96ENS_10bfloat16_tEfNS_4arch4Sm80ELb0ELb0ELb1ELb1ELb0ELb1ELb1ELb0EEENS1_21CollectiveEpilogueFwdINS6_IJS8_SA_S9_EEENS6_IJNS7_ILi1EEESI_SI_EEESC_SE_Li128ELb1ELb1ELb0ELb0EEENS1_19SingleTileSchedulerILb1ELb0ELb1ELi128EEEEEEEEEvNT_6ParamsE,@function
        .size           _ZN7cutlass13device_kernelIN5flash19enable_sm80_to_sm89INS1_16FlashAttnFwdSm80INS1_25CollectiveMainloopFwdSm80ILi4ELi1ELb0EN4cute5tupleIJNS5_1CILi128EEENS7_ILi64EEENS7_ILi96EEEEEELi96ENS_10bfloat16_tEfNS_4arch4Sm80ELb0ELb0ELb1ELb1ELb0ELb1ELb1ELb0EEENS1_21CollectiveEpilogueFwdINS6_IJS8_SA_S9_EEENS6_IJNS7_ILi1EEESI_SI_EEESC_SE_Li128ELb1ELb1ELb0ELb0EEENS1_19SingleTileSchedulerILb1ELb0ELb1ELi128EEEEEEEEEvNT_6ParamsE,(.L_x_11 - _ZN7cutlass13device_kernelIN5flash19enable_sm80_to_sm89INS1_16FlashAttnFwdSm80INS1_25CollectiveMainloopFwdSm80ILi4ELi1ELb0EN4cute5tupleIJNS5_1CILi128EEENS7_ILi64EEENS7_ILi96EEEEEELi96ENS_10bfloat16_tEfNS_4arch4Sm80ELb0ELb0ELb1ELb1ELb0ELb1ELb1ELb0EEENS1_21CollectiveEpilogueFwdINS6_IJS8_SA_S9_EEENS6_IJNS7_ILi1EEESI_SI_EEESC_SE_Li128ELb1ELb1ELb0ELb0EEENS1_19SingleTileSchedulerILb1ELb0ELb1ELi128EEEEEEEEEvNT_6ParamsE)
        .other          _ZN7cutlass13device_kernelIN5flash19enable_sm80_to_sm89INS1_16FlashAttnFwdSm80INS1_25CollectiveMainloopFwdSm80ILi4ELi1ELb0EN4cute5tupleIJNS5_1CILi128EEENS7_ILi64EEENS7_ILi96EEEEEELi96ENS_10bfloat16_tEfNS_4arch4Sm80ELb0ELb0ELb1ELb1ELb0ELb1ELb1ELb0EEENS1_21CollectiveEpilogueFwdINS6_IJS8_SA_S9_EEENS6_IJNS7_ILi1EEESI_SI_EEESC_SE_Li128ELb1ELb1ELb0ELb0EEENS1_19SingleTileSchedulerILb1ELb0ELb1ELi128EEEEEEEEEvNT_6ParamsE,@"STO_CUDA_ENTRY STV_DEFAULT"
_ZN7cutlass13device_kernelIN5flash19enable_sm80_to_sm89INS1_16FlashAttnFwdSm80INS1_25CollectiveMainloopFwdSm80ILi4ELi1ELb0EN4cute5tupleIJNS5_1CILi128EEENS7_ILi64EEENS7_ILi96EEEEEELi96ENS_10bfloat16_tEfNS_4arch4Sm80ELb0ELb0ELb1ELb1ELb0ELb1ELb1ELb0EEENS1_21CollectiveEpilogueFwdINS6_IJS8_SA_S9_EEENS6_IJNS7_ILi1EEESI_SI_EEESC_SE_Li128ELb1ELb1ELb0ELb0EEENS1_19SingleTileSchedulerILb1ELb0ELb1ELi128EEEEEEEEEvNT_6ParamsE:
[----:B------:R-:W-:Y:S01]  /*0000*/  LDC R1, c[0x0][0x28] ;  /* 0x00000a00ff017b82 */ /* 0x000fe20000000800 */
[----:B------:R-:W-:Y:S05]  /*0010*/  EXIT ;  /* 0x000000000000794d */ /* 0x000fea0003800000 */
.L_x_2:
        /* <DEDUP_REMOVED lines=14> */
.L_x_11:


//--------------------- .text._ZN7cutlass13device_kernelIN5flash19enable_sm80_to_sm89INS1_16FlashAttnFwdSm80INS1_25CollectiveMainloopFwdSm80ILi4ELi1ELb0EN4cute5tupleIJNS5_1CILi128EEENS7_ILi48EEENS7_ILi96EEEEEELi96ENS_10bfloat16_tEfNS_4arch4Sm80ELb0ELb1ELb1ELb0ELb0ELb0ELb1ELb0EEENS1_21CollectiveEpilogueFwdINS6_IJS8_SA_S9_EEENS6_IJNS7_ILi1EEESI_SI_EEESC_SE_Li128ELb0ELb1ELb0ELb0EEENS1_19SingleTileSchedulerILb0ELb0ELb1ELi128EEEEEEEEEvNT_6ParamsE --------------------------
	.section	.text._ZN7cutlass13device_kernelIN5flash19enable_sm80_to_sm89INS1_16FlashAttnFwdSm80INS1_25CollectiveMainloopFwdSm80ILi4ELi1ELb0EN4cute5tupleIJNS5_1CILi128EEENS7_ILi48EEENS7_ILi96EEEEEELi96ENS_10bfloat16_tEfNS_4arch4Sm80ELb0ELb1ELb1ELb0ELb0ELb0ELb1ELb0EEENS1_21CollectiveEpilogueFwdINS6_IJS8_SA_S9_EEENS6_IJNS7_ILi1EEESI_SI_EEESC_SE_Li128ELb0ELb1ELb0ELb0EEENS1_19SingleTileSchedulerILb0ELb0ELb1ELi128EEEEEEEEEvNT_6ParamsE,"ax",@progbits
	.align	128
.text._ZN7cutlass13device_kernelIN5flash19enable_sm80_to_sm89INS1_16FlashAttnFwdSm80INS1_25CollectiveMainloopFwdSm80ILi4ELi1ELb0EN4cute5tupleIJNS5_1CILi128EEENS7_ILi48EEENS7_ILi96EEEEEELi96ENS_10bfloat16_tEfNS_4arch4Sm80ELb0ELb1ELb1ELb0ELb0ELb0ELb1ELb0EEENS1_21CollectiveEpilogueFwdINS6_IJS8_SA_S9_EEENS6_IJNS7_ILi1EEESI_SI_EEESC_SE_Li128ELb0ELb1ELb0ELb0EEENS1_19SingleTileSchedulerILb0ELb0ELb1ELi128EEEEEEEEEvNT_6ParamsE:
        .type           _ZN7cutlass13device_kernelIN5flash19enable_sm80_to_sm89INS1_16FlashAttnFwdSm80INS1_25CollectiveMainloopFwdSm80ILi4ELi1ELb0EN4cute5tupleIJNS5_1CILi128EEENS7_ILi48EEENS7_ILi96EEEEEELi96ENS_10bfloat16_tEfNS_4arch4Sm80ELb0ELb1ELb1ELb0ELb0ELb0ELb1ELb0EEENS1_21CollectiveEpilogueFwdINS6_IJS8_SA_S9_EEENS6_IJNS7_ILi1EEESI_SI_EEESC_SE_Li128ELb0ELb1ELb0ELb0EEENS1_19SingleTileSchedulerILb0ELb0ELb1ELi128EEEEEEEEEvNT_6ParamsE,@function
        .size           _ZN7cutlass13device_kernelIN5flash19enable_sm80_to_sm89INS1_16FlashAttnFwdSm80INS1_25CollectiveMainloopFwdSm80ILi4ELi1ELb0EN4cute5tupleIJNS5_1CILi128EEENS7_ILi48EEENS7_ILi96EEEEEELi96ENS_10bfloat16_tEfNS_4arch4Sm80ELb0ELb1ELb1ELb0ELb0ELb0ELb1ELb0EEENS1_21CollectiveEpilogueFwdINS6_IJS8_SA_S9_EEENS6_IJNS7_ILi1EEESI_SI_EEESC_SE_Li128ELb0ELb1ELb0ELb0EEENS1_19SingleTileSchedulerILb0ELb0ELb1ELi128EEEEEEEEEvNT_6ParamsE,(.L_x_12 - _ZN7cutlass13device_kernelIN5flash19enable_sm80_to_sm89INS1_16FlashAttnFwdSm80INS1_25CollectiveMainloopFwdSm80ILi4ELi1ELb0EN4cute5tupleIJNS5_1CILi128EEENS7_ILi48EEENS7_ILi96EEEEEELi96ENS_10bfloat16_tEfNS_4arch4Sm80ELb0ELb1ELb1ELb0ELb0ELb0ELb1ELb0EEENS1_21CollectiveEpilogueFwdINS6_IJS8_SA_S9_EEENS6_IJNS7_ILi1EEESI_SI_EEESC_SE_Li128ELb0ELb1ELb0ELb0EEENS1_19SingleTileSchedulerILb0ELb0ELb1ELi128EEEEEEEEEvNT_6ParamsE)
        .other          _ZN7cutlass13device_kernelIN5flash19enable_sm80_to_sm89INS1_16FlashAttnFwdSm80INS1_25CollectiveMainloopFwdSm80ILi4ELi1ELb0EN4cute5tupleIJNS5_1CILi128EEENS7_ILi48EEENS7_ILi96EEEEEELi96ENS_10bfloat16_tEfNS_4arch4Sm80ELb0ELb1ELb1ELb0ELb0ELb0ELb1ELb0EEENS1_21CollectiveEpilogueFwdINS6_IJS8_SA_S9_EEENS6_IJNS7_ILi1EEESI_SI_EEESC_SE_Li128ELb0ELb1ELb0ELb0EEENS1_19SingleTileSchedulerILb0ELb0ELb1ELi128EEEEEEEEEvNT_6ParamsE,@"STO_CUDA_ENTRY STV_DEFAULT"
_ZN7cutlass13device_kernelIN5flash19enable_sm80_to_sm89INS1_16FlashAttnFwdSm80INS1_25CollectiveMainloopFwdSm80ILi4ELi1ELb0EN4cute5tupleIJNS5_1CILi128EEENS7_ILi48EEENS7_ILi96EEEEEELi96ENS_10bfloat16_tEfNS_4arch4Sm80ELb0ELb1ELb1ELb0ELb0ELb0ELb1ELb0EEENS1_21CollectiveEpilogueFwdINS6_IJS8_SA_S9_EEENS6_IJNS7_ILi1EEESI_SI_EEESC_SE_Li128ELb0ELb1ELb0ELb0EEENS1_19SingleTileSchedulerILb0ELb0ELb1ELi128EEEEEEEEEvNT_6ParamsE:
[----:B------:R-:W-:Y:S01]  /*0000*/  LDC R1, c[0x0][0x28] ;  /* 0x00000a00ff017b82 */ /* 0x000fe20000000800 */
[----:B------:R-:W-:Y:S05]  /*0010*/  EXIT ;  /* 0x000000000000794d */ /* 0x000fea0003800000 */
.L_x_3:
        /* <DEDUP_REMOVED lines=14> */
.L_x_12:


//--------------------- .text._ZN7cutlass13device_kernelIN5flash19enable_sm80_to_sm89INS1_16FlashAttnFwdSm80INS1_25CollectiveMainloopFwdSm80ILi4ELi1ELb0EN4cute5tupleIJNS5_1CILi128EEENS7_ILi48EEENS7_ILi96EEEEEELi96ENS_10bfloat16_tEfNS_4arch4Sm80ELb0ELb1ELb1ELb1ELb0ELb0ELb1ELb0EEENS1_21CollectiveEpilogueFwdINS6_IJS8_SA_S9_EEENS6_IJNS7_ILi1EEESI_SI_EEESC_SE_Li128ELb1ELb1ELb0ELb0EEENS1_19SingleTileSchedulerILb1ELb0ELb1ELi128EEEEEEEEEvNT_6ParamsE --------------------------
	.section	.text._ZN7cutlass13device_kernelIN5flash19enable_sm80_to_sm89INS1_16FlashAttnFwdSm80INS1_25CollectiveMainloopFwdSm80ILi4ELi1ELb0EN4cute5tupleIJNS5_1CILi128EEENS7_ILi48EEENS7_ILi96EEEEEELi96ENS_10bfloat16_tEfNS_4arch4Sm80ELb0ELb1ELb1ELb1ELb0ELb0ELb1ELb0EEENS1_21CollectiveEpilogueFwdINS6_IJS8_SA_S9_EEENS6_IJNS7_ILi1EEESI_SI_EEESC_SE_Li128ELb1ELb1ELb0ELb0EEENS1_19SingleTileSchedulerILb1ELb0ELb1ELi128EEEEEEEEEvNT_6ParamsE,"ax",@progbits
	.align	128
.text._ZN7cutlass13device_kernelIN5flash19enable_sm80_to_sm89INS1_16FlashAttnFwdSm80INS1_25CollectiveMainloopFwdSm80ILi4ELi1ELb0EN4cute5tupleIJNS5_1CILi128EEENS7_ILi48EEENS7_ILi96EEEEEELi96ENS_10bfloat16_tEfNS_4arch4Sm80ELb0ELb1ELb1ELb1ELb0ELb0ELb1ELb0EEENS1_21CollectiveEpilogueFwdINS6_IJS8_SA_S9_EEENS6_IJNS7_ILi1EEESI_SI_EEESC_SE_Li128ELb1ELb1ELb0ELb0EEENS1_19SingleTileSchedulerILb1ELb0ELb1ELi128EEEEEEEEEvNT_6ParamsE:
        .type           _ZN7cutlass13device_kernelIN5flash19enable_sm80_to_sm89INS1_16FlashAttnFwdSm80INS1_25CollectiveMainloopFwdSm80ILi4ELi1ELb0EN4cute5tupleIJNS5_1CILi128EEENS7_ILi48EEENS7_ILi96EEEEEELi96ENS_10bfloat16_tEfNS_4arch4Sm80ELb0ELb1ELb1ELb1ELb0ELb0ELb1ELb0EEENS1_21CollectiveEpilogueFwdINS6_IJS8_SA_S9_EEENS6_IJNS7_ILi1EEESI_SI_EEESC_SE_Li128ELb1ELb1ELb0ELb0EEENS1_19SingleTileSchedulerILb1ELb0ELb1ELi128EEEEEEEEEvNT_6ParamsE,@function
        .size           _ZN7cutlass13device_kernelIN5flash19enable_sm80_to_sm89INS1_16FlashAttnFwdSm80INS1_25CollectiveMainloopFwdSm80ILi4ELi1ELb0EN4cute5tupleIJNS5_1CILi128EEENS7_ILi48EEENS7_ILi96EEEEEELi96ENS_10bfloat16_tEfNS_4arch4Sm80ELb0ELb1ELb1ELb1ELb0ELb0ELb1ELb0EEENS1_21CollectiveEpilogueFwdINS6_IJS8_SA_S9_EEENS6_IJNS7_ILi1EEESI_SI_EEESC_SE_Li128ELb1ELb1ELb0ELb0EEENS1_19SingleTileSchedulerILb1ELb0ELb1ELi128EEEEEEEEEvNT_6ParamsE,(.L_x_13 - _ZN7cutlass13device_kernelIN5flash19enable_sm80_to_sm89INS1_16FlashAttnFwdSm80INS1_25CollectiveMainloopFwdSm80ILi4ELi1ELb0EN4cute5tupleIJNS5_1CILi128EEENS7_ILi48EEENS7_ILi96EEEEEELi96ENS_10bfloat16_tEfNS_4arch4Sm80ELb0ELb1ELb1ELb1ELb0ELb0ELb1ELb0EEENS1_21CollectiveEpilogueFwdINS6_IJS8_SA_S9_EEENS6_IJNS7_ILi1EEESI_SI_EEESC_SE_Li128ELb1ELb1ELb0ELb0EEENS1_19SingleTileSchedulerILb1ELb0ELb1ELi128EEEEEEEEEvNT_6ParamsE)
        .other          _ZN7cutlass13device_kernelIN5flash19enable_sm80_to_sm89INS1_16FlashAttnFwdSm80INS1_25CollectiveMainloopFwdSm80ILi4ELi1ELb0EN4cute5tupleIJNS5_1CILi128EEENS7_ILi48EEENS7_ILi96EEEEEELi96ENS_10bfloat16_tEfNS_4arch4Sm80ELb0ELb1ELb1ELb1ELb0ELb0ELb1ELb0EEENS1_21CollectiveEpilogueFwdINS6_IJS8_SA_S9_EEENS6_IJNS7_ILi1EEESI_SI_EEESC_SE_Li128ELb1ELb1ELb0ELb0EEENS1_19SingleTileSchedulerILb1ELb0ELb1ELi128EEEEEEEEEvNT_6ParamsE,@"STO_CUDA_ENTRY STV_DEFAULT"
_ZN7cutlass13device_kernelIN5flash19enable_sm80_to_sm89INS1_16FlashAttnFwdSm80INS1_25CollectiveMainloopFwdSm80ILi4ELi1ELb0EN4cute5tupleIJNS5_1CILi128EEENS7_ILi48EEENS7_ILi96EEEEEELi96ENS_10bfloat16_tEfNS_4arch4Sm80ELb0ELb1ELb1ELb1ELb0ELb0ELb1ELb0EEENS1_21CollectiveEpilogueFwdINS6_IJS8_SA_S9_EEENS6_IJNS7_ILi1EEESI_SI_EEESC_SE_Li128ELb1ELb1ELb0ELb0EEENS1_19SingleTileSchedulerILb1ELb0ELb1ELi128EEEEEEEEEvNT_6ParamsE:
[----:B------:R-:W-:Y:S01]  /*0000*/  LDC R1, c[0x0][0x28] ;  /* 0x00000a00ff017b82 */ /* 0x000fe20000000800 */
[----:B------:R-:W-:Y:S05]  /*0010*/  EXIT ;  /* 0x000000000000794d */ /* 0x000fea0003800000 */
.L_x_4:
        /* <DEDUP_REMOVED lines=14> */
.L_x_13:


//--------------------- .text._ZN7cutlass13device_kernelIN5flash19enable_sm80_to_sm89INS1_16FlashAttnFwdSm80INS1_25CollectiveMainloopFwdSm80ILi4ELi1ELb0EN4cute5tupleIJNS5_1CILi128EEENS7_ILi48EEENS7_ILi96EEEEEELi96ENS_10bfloat16_tEfNS_4arch4Sm80ELb0ELb1ELb1ELb1ELb0ELb1ELb1ELb0EEENS1_21CollectiveEpilogueFwdINS6_IJS8_SA_S9_EEENS6_IJNS7_ILi1EEESI_SI_EEESC_SE_Li128ELb1ELb1ELb0ELb0EEENS1_19SingleTileSchedulerILb1ELb0ELb1ELi128EEEEEEEEEvNT_6ParamsE --------------------------
	.section	.text._ZN7cutlass13device_kernelIN5flash19enable_sm80_to_sm89INS1_16FlashAttnFwdSm80INS1_25CollectiveMainloopFwdSm80ILi4ELi1ELb0EN4cute5tupleIJNS5_1CILi128EEENS7_ILi48EEENS7_ILi96EEEEEELi96ENS_10bfloat16_tEfNS_4arch4Sm80ELb0ELb1ELb1ELb1ELb0ELb1ELb1ELb0EEENS1_21CollectiveEpilogueFwdINS6_IJS8_SA_S9_EEENS6_IJNS7_ILi1EEESI_SI_EEESC_SE_Li128ELb1ELb1ELb0ELb0EEENS1_19SingleTileSchedulerILb1ELb0ELb1ELi128EEEEEEEEEvNT_6ParamsE,"ax",@progbits
	.align	128
.text._ZN7cutlass13device_kernelIN5flash19enable_sm80_to_sm89INS1_16FlashAttnFwdSm80INS1_25CollectiveMainloopFwdSm80ILi4ELi1ELb0EN4cute5tupleIJNS5_1CILi128EEENS7_ILi48EEENS7_ILi96EEEEEELi96ENS_10bfloat16_tEfNS_4arch4Sm80ELb0ELb1ELb1ELb1ELb0ELb1ELb1ELb0EEENS1_21CollectiveEpilogueFwdINS6_IJS8_SA_S9_EEENS6_IJNS7_ILi1EEESI_SI_EEESC_SE_Li128ELb1ELb1ELb0ELb0EEENS1_19SingleTileSchedulerILb1ELb0ELb1ELi128EEEEEEEEEvNT_6ParamsE:
        .type           _ZN7cutlass13device_kernelIN5flash19enable_sm80_to_sm89INS1_16FlashAttnFwdSm80INS1_25CollectiveMainloopFwdSm80ILi4ELi1ELb0EN4cute5tupleIJNS5_1CILi128EEENS7_ILi48EEENS7_ILi96EEEEEELi96ENS_10bfloat16_tEfNS_4arch4Sm80ELb0ELb1ELb1ELb1ELb0ELb1ELb1ELb0EEENS1_21CollectiveEpilogueFwdINS6_IJS8_SA_S9_EEENS6_IJNS7_ILi1EEESI_SI_EEESC_SE_Li128ELb1ELb1ELb0ELb0EEENS1_19SingleTileSchedulerILb1ELb0ELb1ELi128EEEEEEEEEvNT_6ParamsE,@function
        .size           _ZN7cutlass13device_kernelIN5flash19enable_sm80_to_sm89INS1_16FlashAttnFwdSm80INS1_25CollectiveMainloopFwdSm80ILi4ELi1ELb0EN4cute5tupleIJNS5_1CILi128EEENS7_ILi48EEENS7_ILi96EEEEEELi96ENS_10bfloat16_tEfNS_4arch4Sm80ELb0ELb1ELb1ELb1ELb0ELb1ELb1ELb0EEENS1_21CollectiveEpilogueFwdINS6_IJS8_SA_S9_EEENS6_IJNS7_ILi1EEESI_SI_EEESC_SE_Li128ELb1ELb1ELb0ELb0EEENS1_19SingleTileSchedulerILb1ELb0ELb1ELi128EEEEEEEEEvNT_6ParamsE,(.L_x_14 - _ZN7cutlass13device_kernelIN5flash19enable_sm80_to_sm89INS1_16FlashAttnFwdSm80INS1_25CollectiveMainloopFwdSm80ILi4ELi1ELb0EN4cute5tupleIJNS5_1CILi128EEENS7_ILi48EEENS7_ILi96EEEEEELi96ENS_10bfloat16_tEfNS_4arch4Sm80ELb0ELb1ELb1ELb1ELb0ELb1ELb1ELb0EEENS1_21CollectiveEpilogueFwdINS6_IJS8_SA_S9_EEENS6_IJNS7_ILi1EEESI_SI_EEESC_SE_Li128ELb1ELb1ELb0ELb0EEENS1_19SingleTileSchedulerILb1ELb0ELb1ELi128EEEEEEEEEvNT_6ParamsE)
        .other          _ZN7cutlass13device_kernelIN5flash19enable_sm80_to_sm89INS1_16FlashAttnFwdSm80INS1_25CollectiveMainloopFwdSm80ILi4ELi1ELb0EN4cute5tupleIJNS5_1CILi128EEENS7_ILi48EEENS7_ILi96EEEEEELi96ENS_10bfloat16_tEfNS_4arch4Sm80ELb0ELb1ELb1ELb1ELb0ELb1ELb1ELb0EEENS1_21CollectiveEpilogueFwdINS6_IJS8_SA_S9_EEENS6_IJNS7_ILi1EEESI_SI_EEESC_SE_Li128ELb1ELb1ELb0ELb0EEENS1_19SingleTileSchedulerILb1ELb0ELb1ELi128EEEEEEEEEvNT_6ParamsE,@"STO_CUDA_ENTRY STV_DEFAULT"
_ZN7cutlass13device_kernelIN5flash19enable_sm80_to_sm89INS1_16FlashAttnFwdSm80INS1_25CollectiveMainloopFwdSm80ILi4ELi1ELb0EN4cute5tupleIJNS5_1CILi128EEENS7_ILi48EEENS7_ILi96EEEEEELi96ENS_10bfloat16_tEfNS_4arch4Sm80ELb0ELb1ELb1ELb1ELb0ELb1ELb1ELb0EEENS1_21CollectiveEpilogueFwdINS6_IJS8_SA_S9_EEENS6_IJNS7_ILi1EEESI_SI_EEESC_SE_Li128ELb1ELb1ELb0ELb0EEENS1_19SingleTileSchedulerILb1ELb0ELb1ELi128EEEEEEEEEvNT_6ParamsE:
[----:B------:R-:W-:Y:S01]  /*0000*/  LDC R1, c[0x0][0x28] ;  /* 0x00000a00ff017b82 */ /* 0x000fe20000000800 */
[----:B------:R-:W-:Y:S05]  /*0010*/  EXIT ;  /* 0x000000000000794d */ /* 0x000fea0003800000 */
.L_x_5:
        /* <DEDUP_REMOVED lines=14> */
.L_x_14:


//--------------------- .text._ZN7cutlass13device_kernelIN5flash19enable_sm80_to_sm89INS1_16FlashAttnFwdSm80INS1_25CollectiveMainloopFwdSm80ILi4ELi1ELb0EN4cute5tupleIJNS5_1CILi128EEENS7_ILi64EEENS7_ILi96EEEEEELi96ENS_10bfloat16_tEfNS_4arch4Sm80ELb1ELb0ELb1ELb0ELb0ELb0ELb1ELb0EEENS1_21CollectiveEpilogueFwdINS6_IJS8_SA_S9_EEENS6_IJNS7_ILi1EEESI_SI_EEESC_SE_Li128ELb0ELb1ELb0ELb0EEENS1_30DynamicPersistentTileSchedulerILi128ELi128ELb0ELb1ELb0EEEEEEEEEvNT_6ParamsE --------------------------
	.section	.text._ZN7cutlass13device_kernelIN5flash19enable_sm80_to_sm89INS1_16FlashAttnFwdSm80INS1_25CollectiveMainloopFwdSm80ILi4ELi1ELb0EN4cute5tupleIJNS5_1CILi128EEENS7_ILi64EEENS7_ILi96EEEEEELi96ENS_10bfloat16_tEfNS_4arch4Sm80ELb1ELb0ELb1ELb0ELb0ELb0ELb1ELb0EEENS1_21CollectiveEpilogueFwdINS6_IJS8_SA_S9_EEENS6_IJNS7_ILi1EEESI_SI_EEESC_SE_Li128ELb0ELb1ELb0ELb0EEENS1_30DynamicPersistentTileSchedulerILi128ELi128ELb0ELb1ELb0EEEEEEEEEvNT_6ParamsE,"ax",@progbits
	.align	128
.text._ZN7cutlass13device_kernelIN5flash19enable_sm80_to_sm89INS1_16FlashAttnFwdSm80INS1_25CollectiveMainloopFwdSm80ILi4ELi1ELb0EN4cute5tupleIJNS5_1CILi128EEENS7_ILi64EEENS7_ILi96EEEEEELi96ENS_10bfloat16_tEfNS_4arch4Sm80ELb1ELb0ELb1ELb0ELb0ELb0ELb1ELb0EEENS1_21CollectiveEpilogueFwdINS6_IJS8_SA_S9_EEENS6_IJNS7_ILi1EEESI_SI_EEESC_SE_Li128ELb0ELb1ELb0ELb0EEENS1_30DynamicPersistentTileSchedulerILi128ELi128ELb0ELb1ELb0EEEEEEEEEvNT_6ParamsE:
        .type           _ZN7cutlass13device_kernelIN5flash19enable_sm80_to_sm89INS1_16FlashAttnFwdSm80INS1_25CollectiveMainloopFwdSm80ILi4ELi1ELb0EN4cute5tupleIJNS5_1CILi128EEENS7_ILi64EEENS7_ILi96EEEEEELi96ENS_10bfloat16_tEfNS_4arch4Sm80ELb1ELb0ELb1ELb0ELb0ELb0ELb1ELb0EEENS1_21CollectiveEpilogueFwdINS6_IJS8_SA_S9_EEENS6_IJNS7_ILi1EEESI_SI_EEESC_SE_Li128ELb0ELb1ELb0ELb0EEENS1_30DynamicPersistentTileSchedulerILi128ELi128ELb0ELb1ELb0EEEEEEEEEvNT_6ParamsE,@function
        .size           _ZN7cutlass13device_kernelIN5flash19enable_sm80_to_sm89INS1_16FlashAttnFwdSm80INS1_25CollectiveMainloopFwdSm80ILi4ELi1ELb0EN4cute5tupleIJNS5_1CILi128EEENS7_ILi64EEENS7_ILi96EEEEEELi96ENS_10bfloat16_tEfNS_4arch4Sm80ELb1ELb0ELb1ELb0ELb0ELb0ELb1ELb0EEENS1_21CollectiveEpilogueFwdINS6_IJS8_SA_S9_EEENS6_IJNS7_ILi1EEESI_SI_EEESC_SE_Li128ELb0ELb1ELb0ELb0EEENS1_30DynamicPersistentTileSchedulerILi128ELi128ELb0ELb1ELb0EEEEEEEEEvNT_6ParamsE,(.L_x_15 - _ZN7cutlass13device_kernelIN5flash19enable_sm80_to_sm89INS1_16FlashAttnFwdSm80INS1_25CollectiveMainloopFwdSm80ILi4ELi1ELb0EN4cute5tupleIJNS5_1CILi128EEENS7_ILi64EEENS7_ILi96EEEEEELi96ENS_10bfloat16_tEfNS_4arch4Sm80ELb1ELb0ELb1ELb0ELb0ELb0ELb1ELb0EEENS1_21CollectiveEpilogueFwdINS6_IJS8_SA_S9_EEENS6_IJNS7_ILi1EEESI_SI_EEESC_SE_Li128ELb0ELb1ELb0ELb0EEENS1_30DynamicPersistentTileSchedulerILi128ELi128ELb0ELb1ELb0EEEEEEEEEvNT_6ParamsE)
        .other          _ZN7cutlass13device_kernelIN5flash19enable_sm80_to_sm89INS1_16FlashAttnFwdSm80INS1_25CollectiveMainloopFwdSm80ILi4ELi1ELb0EN4cute5tupleIJNS5_1CILi128EEENS7_ILi64EEENS7_ILi96EEEEEELi96ENS_10bfloat16_tEfNS_4arch4Sm80ELb1ELb0ELb1ELb0ELb0ELb0ELb1ELb0EEENS1_21CollectiveEpilogueFwdINS6_IJS8_SA_S9_EEENS6_IJNS7_ILi1EEESI_SI_EEESC_SE_Li128ELb0ELb1ELb0ELb0EEENS1_30DynamicPersistentTileSchedulerILi128ELi128ELb0ELb1ELb0EEEEEEEEEvNT_6ParamsE,@"STO_CUDA_ENTRY STV_DEFAULT"
_ZN7cutlass13device_kernelIN5flash19enable_sm80_to_sm89INS1_16FlashAttnFwdSm80INS1_25CollectiveMainloopFwdSm80ILi4ELi1ELb0EN4cute5tupleIJNS5_1CILi128EEENS7_ILi64EEENS7_ILi96EEEEEELi96ENS_10bfloat16_tEfNS_4arch4Sm80ELb1ELb0ELb1ELb0ELb0ELb0ELb1ELb0EEENS1_21CollectiveEpilogueFwdINS6_IJS8_SA_S9_EEENS6_IJNS7_ILi1EEESI_SI_EEESC_SE_Li128ELb0ELb1ELb0ELb0EEENS1_30DynamicPersistentTileSchedulerILi128ELi128ELb0ELb1ELb0EEEEEEEEEvNT_6ParamsE:
[----:B------:R-:W-:Y:S01]  /*0000*/  LDC R1, c[0x0][0x28] ;  /* 0x00000a00ff017b82 */ /* 0x000fe20000000800 */
[----:B------:R-:W-:Y:S05]  /*0010*/  EXIT ;  /* 0x000000000000794d */ /* 0x000fea0003800000 */
.L_x_6:
        /* <DEDUP_REMOVED lines=14> */
.L_x_15:


//--------------------- .text._ZN7cutlass13device_kernelIN5flash19enable_sm80_to_sm89INS1_16FlashAttnFwdSm80INS1_25CollectiveMainloopFwdSm80ILi4ELi1ELb0EN4cute5tupleIJNS5_1CILi128EEENS7_ILi64EEENS7_ILi96EEEEEELi96ENS_10bfloat16_tEfNS_4arch4Sm80ELb1ELb0ELb1ELb1ELb0ELb0ELb1ELb0EEENS1_21CollectiveEpilogueFwdINS6_IJS8_SA_S9_EEENS6_IJNS7_ILi1EEESI_SI_EEESC_SE_Li128ELb1ELb1ELb0ELb0EEENS1_19SingleTileSchedulerILb1ELb0ELb1ELi128EEEEEEEEEvNT_6ParamsE --------------------------
	.section	.text._ZN7cutlass13device_kernelIN5flash19enable_sm80_to_sm89INS1_16FlashAttnFwdSm80INS1_25CollectiveMainloopFwdSm80ILi4ELi1ELb0EN4cute5tupleIJNS5_1CILi128EEENS7_ILi64EEENS7_ILi96EEEEEELi96ENS_10bfloat16_tEfNS_4arch4Sm80ELb1ELb0ELb1ELb1ELb0ELb0ELb1ELb0EEENS1_21CollectiveEpilogueFwdINS6_IJS8_SA_S9_EEENS6_IJNS7_ILi1EEESI_SI_EEESC_SE_Li128ELb1ELb1ELb0ELb0EEENS1_19SingleTileSchedulerILb1ELb0ELb1ELi128EEEEEEEEEvNT_6ParamsE,"ax",@progbits
	.align	128
.text._ZN7cutlass13device_kernelIN5flash19enable_sm80_to_sm89INS1_16FlashAttnFwdSm80INS1_25CollectiveMainloopFwdSm80ILi4ELi1ELb0EN4cute5tupleIJNS5_1CILi128EEENS7_ILi64EEENS7_ILi96EEEEEELi96ENS_10bfloat16_tEfNS_4arch4Sm80ELb1ELb0ELb1ELb1ELb0ELb0ELb1ELb0EEENS1_21CollectiveEpilogueFwdINS6_IJS8_SA_S9_EEENS6_IJNS7_ILi1EEESI_SI_EEESC_SE_Li128ELb1ELb1ELb0ELb0EEENS1_19SingleTileSchedulerILb1ELb0ELb1ELi128EEEEEEEEEvNT_6ParamsE:
        .type           _ZN7cutlass13device_kernelIN5flash19enable_sm80_to_sm89INS1_16FlashAttnFwdSm80INS1_25CollectiveMainloopFwdSm80ILi4ELi1ELb0EN4cute5tupleIJNS5_1CILi128EEENS7_ILi64EEENS7_ILi96EEEEEELi96ENS_10bfloat16_tEfNS_4arch4Sm80ELb1ELb0ELb1ELb1ELb0ELb0ELb1ELb0EEENS1_21CollectiveEpilogueFwdINS6_IJS8_SA_S9_EEENS6_IJNS7_ILi1EEESI_SI_EEESC_SE_Li128ELb1ELb1ELb0ELb0EEENS1_19SingleTileSchedulerILb1ELb0ELb1ELi128EEEEEEEEEvNT_6ParamsE,@function
        .size           _ZN7cutlass13device_kernelIN5flash19enable_sm80_to_sm89INS1_16FlashAttnFwdSm80INS1_25CollectiveMainloopFwdSm80ILi4ELi1ELb0EN4cute5tupleIJNS5_1CILi128EEENS7_ILi64EEENS7_ILi96EEEEEELi96ENS_10bfloat16_tEfNS_4arch4Sm80ELb1ELb0ELb1ELb1ELb0ELb0ELb1ELb0EEENS1_21CollectiveEpilogueFwdINS6_IJS8_SA_S9_EEENS6_IJNS7_ILi1EEESI_SI_EEESC_SE_Li128ELb1ELb1ELb0ELb0EEENS1_19SingleTileSchedulerILb1ELb0ELb1ELi128EEEEEEEEEvNT_6ParamsE,(.L_x_16 - _ZN7cutlass13device_kernelIN5flash19enable_sm80_to_sm89INS1_16FlashAttnFwdSm80INS1_25CollectiveMainloopFwdSm80ILi4ELi1ELb0EN4cute5tupleIJNS5_1CILi128EEENS7_ILi64EEENS7_ILi96EEEEEELi96ENS_10bfloat16_tEfNS_4arch4Sm80ELb1ELb0ELb1ELb1ELb0ELb0ELb1ELb0EEENS1_21CollectiveEpilogueFwdINS6_IJS8_SA_S9_EEENS6_IJNS7_ILi1EEESI_SI_EEESC_SE_Li128ELb1ELb1ELb0ELb0EEENS1_19SingleTileSchedulerILb1ELb0ELb1ELi128EEEEEEEEEvNT_6ParamsE)
        .other          _ZN7cutlass13device_kernelIN5flash19enable_sm80_to_sm89INS1_16FlashAttnFwdSm80INS1_25CollectiveMainloopFwdSm80ILi4ELi1ELb0EN4cute5tupleIJNS5_1CILi128EEENS7_ILi64EEENS7_ILi96EEEEEELi96ENS_10bfloat16_tEfNS_4arch4Sm80ELb1ELb0ELb1ELb1ELb0ELb0ELb1ELb0EEENS1_21CollectiveEpilogueFwdINS6_IJS8_SA_S9_EEENS6_IJNS7_ILi1EEESI_SI_EEESC_SE_Li128ELb1ELb1ELb0ELb0EEENS1_19SingleTileSchedulerILb1ELb0ELb1ELi128EEEEEEEEEvNT_6ParamsE,@"STO_CUDA_ENTRY STV_DEFAULT"
_ZN7cutlass13device_kernelIN5flash19enable_sm80_to_sm89INS1_16FlashAttnFwdSm80INS1_25CollectiveMainloopFwdSm80ILi4ELi1ELb0EN4cute5tupleIJNS5_1CILi128EEENS7_ILi64EEENS7_ILi96EEEEEELi96ENS_10bfloat16_tEfNS_4arch4Sm80ELb1ELb0ELb1ELb1ELb0ELb0ELb1ELb0EEENS1_21CollectiveEpilogueFwdINS6_IJS8_SA_S9_EEENS6_IJNS7_ILi1EEESI_SI_EEESC_SE_Li128ELb1ELb1ELb0ELb0EEENS1_19SingleTileSchedulerILb1ELb0ELb1ELi128EEEEEEEEEvNT_6ParamsE:
[----:B------:R-:W-:Y:S01]  /*0000*/  LDC R1, c[0x0][0x28] ;  /* 0x00000a00ff017b82 */ /* 0x000fe20000000800 */
[----:B------:R-:W-:Y:S05]  /*0010*/  EXIT ;  /* 0x000000000000794d */ /* 0x000fea0003800000 */
.L_x_7:
        /* <DEDUP_REMOVED lines=14> */
.L_x_16:


//--------------------- .text._ZN7cutlass13device_kernelIN5flash19enable_sm80_to_sm89INS1_16FlashAttnFwdSm80INS1_25CollectiveMainloopFwdSm80ILi4ELi1ELb0EN4cute5tupleIJNS5_1CILi128EEENS7_ILi64EEENS7_ILi96EEEEEELi96ENS_10bfloat16_tEfNS_4arch4Sm80ELb1ELb0ELb1ELb1ELb0ELb1ELb1ELb0EEENS1_21CollectiveEpilogueFwdINS6_IJS8_SA_S9_EEENS6_IJNS7_ILi1EEESI_SI_EEESC_SE_Li128ELb1ELb1ELb0ELb0EEENS1_19SingleTileSchedulerILb1ELb0ELb1ELi128EEEEEEEEEvNT_6ParamsE --------------------------
	.section	.text._ZN7cutlass13device_kernelIN5flash19enable_sm80_to_sm89INS1_16FlashAttnFwdSm80INS1_25CollectiveMainloopFwdSm80ILi4ELi1ELb0EN4cute5tupleIJNS5_1CILi128EEENS7_ILi64EEENS7_ILi96EEEEEELi96ENS_10bfloat16_tEfNS_4arch4Sm80ELb1ELb0ELb1ELb1ELb0ELb1ELb1ELb0EEENS1_21CollectiveEpilogueFwdINS6_IJS8_SA_S9_EEENS6_IJNS7_ILi1EEESI_SI_EEESC_SE_Li128ELb1ELb1ELb0ELb0EEENS1_19SingleTileSchedulerILb1ELb0ELb1ELi128EEEEEEEEEvNT_6ParamsE,"ax",@progbits
	.align	128
.text._ZN7cutlass13device_kernelIN5flash19enable_sm80_to_sm89INS1_16FlashAttnFwdSm80INS1_25CollectiveMainloopFwdSm80ILi4ELi1ELb0EN4cute5tupleIJNS5_1CILi128EEENS7_ILi64EEENS7_ILi96EEEEEELi96ENS_10bfloat16_tEfNS_4arch4Sm80ELb1ELb0ELb1ELb1ELb0ELb1ELb1ELb0EEENS1_21CollectiveEpilogueFwdINS6_IJS8_SA_S9_EEENS6_IJNS7_ILi1EEESI_SI_EEESC_SE_Li128ELb1ELb1ELb0ELb0EEENS1_19SingleTileSchedulerILb1ELb0ELb1ELi128EEEEEEEEEvNT_6ParamsE:
        .type           _ZN7cutlass13device_kernelIN5flash19enable_sm80_to_sm89INS1_16FlashAttnFwdSm80INS1_25CollectiveMainloopFwdSm80ILi4ELi1ELb0EN4cute5tupleIJNS5_1CILi128EEENS7_ILi64EEENS7_ILi96EEEEEELi96ENS_10bfloat16_tEfNS_4arch4Sm80ELb1ELb0ELb1ELb1ELb0ELb1ELb1ELb0EEENS1_21CollectiveEpilogueFwdINS6_IJS8_SA_S9_EEENS6_IJNS7_ILi1EEESI_SI_EEESC_SE_Li128ELb1ELb1ELb0ELb0EEENS1_19SingleTileSchedulerILb1ELb0ELb1ELi128EEEEEEEEEvNT_6ParamsE,@function
        .size           _ZN7cutlass13device_kernelIN5flash19enable_sm80_to_sm89INS1_16FlashAttnFwdSm80INS1_25CollectiveMainloopFwdSm80ILi4ELi1ELb0EN4cute5tupleIJNS5_1CILi128EEENS7_ILi64EEENS7_ILi96EEEEEELi96ENS_10bfloat16_tEfNS_4arch4Sm80ELb1ELb0ELb1ELb1ELb0ELb1ELb1ELb0EEENS1_21CollectiveEpilogueFwdINS6_IJS8_SA_S9_EEENS6_IJNS7_ILi1EEESI_SI_EEESC_SE_Li128ELb1ELb1ELb0ELb0EEENS1_19SingleTileSchedulerILb1ELb0ELb1ELi128EEEEEEEEEvNT_6ParamsE,(.L_x_17 - _ZN7cutlass13device_kernelIN5flash19enable_sm80_to_sm89INS1_16FlashAttnFwdSm80INS1_25CollectiveMainloopFwdSm80ILi4ELi1ELb0EN4cute5tupleIJNS5_1CILi128EEENS7_ILi64EEENS7_ILi96EEEEEELi96ENS_10bfloat16_tEfNS_4arch4Sm80ELb1ELb0ELb1ELb1ELb0ELb1ELb1ELb0EEENS1_21CollectiveEpilogueFwdINS6_IJS8_SA_S9_EEENS6_IJNS7_ILi1EEESI_SI_EEESC_SE_Li128ELb1ELb1ELb0ELb0EEENS1_19SingleTileSchedulerILb1ELb0ELb1ELi128EEEEEEEEEvNT_6ParamsE)
        .other          _ZN7cutlass13device_kernelIN5flash19enable_sm80_to_sm89INS1_16FlashAttnFwdSm80INS1_25CollectiveMainloopFwdSm80ILi4ELi1ELb0EN4cute5tupleIJNS5_1CILi128EEENS7_ILi64EEENS7_ILi96EEEEEELi96ENS_10bfloat16_tEfNS_4arch4Sm80ELb1ELb0ELb1ELb1ELb0ELb1ELb1ELb0EEENS1_21CollectiveEpilogueFwdINS6_IJS8_SA_S9_EEENS6_IJNS7_ILi1EEESI_SI_EEESC_SE_Li128ELb1ELb1ELb0ELb0EEENS1_19SingleTileSchedulerILb1ELb0ELb1ELi128EEEEEEEEEvNT_6ParamsE,@"STO_CUDA_ENTRY STV_DEFAULT"
_ZN7cutlass13device_kernelIN5flash19enable_sm80_to_sm89INS1_16FlashAttnFwdSm80INS1_25CollectiveMainloopFwdSm80ILi4ELi1ELb0EN4cute5tupleIJNS5_1CILi128EEENS7_ILi64EEENS7_ILi96EEEEEELi96ENS_10bfloat16_tEfNS_4arch4Sm80ELb1ELb0ELb1ELb1ELb0ELb1ELb1ELb0EEENS1_21CollectiveEpilogueFwdINS6_IJS8_SA_S9_EEENS6_IJNS7_ILi1EEESI_SI_EEESC_SE_Li128ELb1ELb1ELb0ELb0EEENS1_19SingleTileSchedulerILb1ELb0ELb1ELi128EEEEEEEEEvNT_6ParamsE:
[----:B------:R-:W-:Y:S01]  /*0000*/  LDC R1, c[0x0][0x28] ;  /* 0x00000a00ff017b82 */ /* 0x000fe20000000800 */
[----:B------:R-:W-:Y:S05]  /*0010*/  EXIT ;  /* 0x000000000000794d */ /* 0x000fea0003800000 */
.L_x_8:
        /* <DEDUP_REMOVED lines=14> */
.L_x_17:


//--------------------- .nv.shared.reserved.0     --------------------------
	.section	.nv.shared.reserved.0,"aw",@nobits
	.weak		__nv_reservedSMEM_offset_0_alias
	.size		__nv_reservedSMEM_offset_0_alias, 0, 0
	.other		__nv_reservedSMEM_offset_0_alias,@"STO_CUDA_RESERVED_SHARED STV_DEFAULT"
__nv_reservedSMEM_offset_0_alias:
	.zero		0


//--------------------- .nv.global                --------------------------
	.section	.nv.global,"aw",@nobits
.nv.global:
	.type		_ZN73_INTERNAL_4732254a_37_flash_fwd_hdim96_bf16_softcap_sm80_cu_a7f3af4d_47434cute1_E,@object
	.size		_ZN73_INTERNAL_4732254a_37_flash_fwd_hdim96_bf16_softcap_sm80_cu_a7f3af4d_47434cute1_E,(_ZN73_INTERNAL_4732254a_37_flash_fwd_hdim96_bf16_softcap_sm80_cu_a7f3af4d_47434cuda3std3__45__cpo6cbeginE - _ZN73_INTERNAL_4732254a_37_flash_fwd_hdim96_bf16_softcap_sm80_cu_a7f3af4d_47434cute1_E)
_ZN73_INTERNAL_4732254a_37_flash_fwd_hdim96_bf16_softcap_sm80_cu_a7f3af4d_47434cute1_E:
	.zero		1
	.type		_ZN73_INTERNAL_4732254a_37_flash_fwd_hdim96_bf16_softcap_sm80_cu_a7f3af4d_47434cuda3std3__45__cpo6cbeginE,@object
	.size		_ZN73_INTERNAL_4732254a_37_flash_fwd_hdim96_bf16_softcap_sm80_cu_a7f3af4d_47434cuda3std3__45__cpo6cbeginE,(_ZN73_INTERNAL_4732254a_37_flash_fwd_hdim96_bf16_softcap_sm80_cu_a7f3af4d_47434cuda3std3__48in_placeE - _ZN73_INTERNAL_4732254a_37_flash_fwd_hdim96_bf16_softcap_sm80_cu_a7f3af4d_47434cuda3std3__45__cpo6cbeginE)
_ZN73_INTERNAL_4732254a_37_flash_fwd_hdim96_bf16_softcap_sm80_cu_a7f3af4d_47434cuda3std3__45__cpo6cbeginE:
	.zero		1
	.type		_ZN73_INTERNAL_4732254a_37_flash_fwd_hdim96_bf16_softcap_sm80_cu_a7f3af4d_47434cuda3std3__48in_placeE,@object
	.size		_ZN73_INTERNAL_4732254a_37_flash_fwd_hdim96_bf16_softcap_sm80_cu_a7f3af4d_47434cuda3std3__48in_placeE,(_ZN73_INTERNAL_4732254a_37_flash_fwd_hdim96_bf16_softcap_sm80_cu_a7f3af4d_47434cuda3std6ranges3__45__cpo9iter_moveE - _ZN73_INTERNAL_4732254a_37_flash_fwd_hdim96_bf16_softcap_sm80_cu_a7f3af4d_47434cuda3std3__48in_placeE)
_ZN73_INTERNAL_4732254a_37_flash_fwd_hdim96_bf16_softcap_sm80_cu_a7f3af4d_47434cuda3std3__48in_placeE:
	.zero		1
	.type		_ZN73_INTERNAL_4732254a_37_flash_fwd_hdim96_bf16_softcap_sm80_cu_a7f3af4d_47434cuda3std6ranges3__45__cpo9iter_moveE,@object
	.size		_ZN73_INTERNAL_4732254a_37_flash_fwd_hdim96_bf16_softcap_sm80_cu_a7f3af4d_47434cuda3std6ranges3__45__cpo9iter_moveE,(_ZN73_INTERNAL_4732254a_37_flash_fwd_hdim96_bf16_softcap_sm80_cu_a7f3af4d_47434cuda3std3__45__cpo5beginE - _ZN73_INTERNAL_4732254a_37_flash_fwd_hdim96_bf16_softcap_sm80_cu_a7f3af4d_47434cuda3std6ranges3__45__cpo9iter_moveE)
_ZN73_INTERNAL_4732254a_37_flash_fwd_hdim96_bf16_softcap_sm80_cu_a7f3af4d_47434cuda3std6ranges3__45__cpo9iter_moveE:
	.zero		1
	.type		_ZN73_INTERNAL_4732254a_37_flash_fwd_hdim96_bf16_softcap_sm80_cu_a7f3af4d_47434cuda3std3__45__cpo5beginE,@object
	.size		_ZN73_INTERNAL_4732254a_37_flash_fwd_hdim96_bf16_softcap_sm80_cu_a7f3af4d_47434cuda3std3__45__cpo5beginE,(_ZN73_INTERNAL_4732254a_37_flash_fwd_hdim96_bf16_softcap_sm80_cu_a7f3af4d_47434cuda3std3__475_GLOBAL__N__4732254a_37_flash_fwd_hdim96_bf16_softcap_sm80_cu_a7f3af4d_47436ignoreE - _ZN73_INTERNAL_4732254a_37_flash_fwd_hdim96_bf16_softcap_sm80_cu_a7f3af4d_47434cuda3std3__45__cpo5beginE)
_ZN73_INTERNAL_4732254a_37_flash_fwd_hdim96_bf16_softcap_sm80_cu_a7f3af4d_47434cuda3std3__45__cpo5beginE:
	.zero		1
	.type		_ZN73_INTERNAL_4732254a_37_flash_fwd_hdim96_bf16_softcap_sm80_cu_a7f3af4d_47434cuda3std3__475_GLOBAL__N__4732254a_37_flash_fwd_hdim96_bf16_softcap_sm80_cu_a7f3af4d_47436ignoreE,@object
	.size		_ZN73_INTERNAL_4732254a_37_flash_fwd_hdim96_bf16_softcap_sm80_cu_a7f3af4d_47434cuda3std3__475_GLOBAL__N__4732254a_37_flash_fwd_hdim96_bf16_softcap_sm80_cu_a7f3af4d_47436ignoreE,(_ZN73_INTERNAL_4732254a_37_flash_fwd_hdim96_bf16_softcap_sm80_cu_a7f3af4d_47434cute7productE - _ZN73_INTERNAL_4732254a_37_flash_fwd_hdim96_bf16_softcap_sm80_cu_a7f3af4d_47434cuda3std3__475_GLOBAL__N__4732254a_37_flash_fwd_hdim96_bf16_softcap_sm80_cu_a7f3af4d_47436ignoreE)
_ZN73_INTERNAL_4732254a_37_flash_fwd_hdim96_bf16_softcap_sm80_cu_a7f3af4d_47434cuda3std3__475_GLOBAL__N__4732254a_37_flash_fwd_hdim96_bf16_softcap_sm80_cu_a7f3af4d_47436ignoreE:
	.zero		1
	.type		_ZN73_INTERNAL_4732254a_37_flash_fwd_hdim96_bf16_softcap_sm80_cu_a7f3af4d_47434cute7productE,@object
	.size		_ZN73_INTERNAL_4732254a_37_flash_fwd_hdim96_bf16_softcap_sm80_cu_a7f3af4d_47434cute7productE,(_ZN73_INTERNAL_4732254a_37_flash_fwd_hdim96_bf16_softcap_sm80_cu_a7f3af4d_47434cuda3std3__45__cpo3endE - _ZN73_INTERNAL_4732254a_37_flash_fwd_hdim96_bf16_softcap_sm80_cu_a7f3af4d_47434cute7productE)
_ZN73_INTERNAL_4732254a_37_flash_fwd_hdim96_bf16_softcap_sm80_cu_a7f3af4d_47434cute7productE:
	.zero		1
	.type		_ZN73_INTERNAL_4732254a_37_flash_fwd_hdim96_bf16_softcap_sm80_cu_a7f3af4d_47434cuda3std3__45__cpo3endE,@object
	.size		_ZN73_INTERNAL_4732254a_37_flash_fwd_hdim96_bf16_softcap_sm80_cu_a7f3af4d_47434cuda3std3__45__cpo3endE,(_ZN73_INTERNAL_4732254a_37_flash_fwd_hdim96_bf16_softcap_sm80_cu_a7f3af4d_47434cuda3std3__419piecewise_constructE - _ZN73_INTERNAL_4732254a_37_flash_fwd_hdim96_bf16_softcap_sm80_cu_a7f3af4d_47434cuda3std3__45__cpo3endE)
_ZN73_INTERNAL_4732254a_37_flash_fwd_hdim96_bf16_softcap_sm80_cu_a7f3af4d_47434cuda3std3__45__cpo3endE:
	.zero		1
	.type		_ZN73_INTERNAL_4732254a_37_flash_fwd_hdim96_bf16_softcap_sm80_cu_a7f3af4d_47434cuda3std3__419piecewise_constructE,@object
	.size		_ZN73_INTERNAL_4732254a_37_flash_fwd_hdim96_bf16_softcap_sm80_cu_a7f3af4d_47434cuda3std3__419piecewise_constructE,(_ZN73_INTERNAL_4732254a_37_flash_fwd_hdim96_bf16_softcap_sm80_cu_a7f3af4d_47434cuda3std3__45__cpo4cendE - _ZN73_INTERNAL_4732254a_37_flash_fwd_hdim96_bf16_softcap_sm80_cu_a7f3af4d_47434cuda3std3__419piecewise_constructE)
_ZN73_INTERNAL_4732254a_37_flash_fwd_hdim96_bf16_softcap_sm80_cu_a7f3af4d_47434cuda3std3__419piecewise_constructE:
	.zero		1
	.type		_ZN73_INTERNAL_4732254a_37_flash_fwd_hdim96_bf16_softcap_sm80_cu_a7f3af4d_47434cuda3std3__45__cpo4cendE,@object
	.size		_ZN73_INTERNAL_4732254a_37_flash_fwd_hdim96_bf16_softcap_sm80_cu_a7f3af4d_47434cuda3std3__45__cpo4cendE,(_ZN73_INTERNAL_4732254a_37_flash_fwd_hdim96_bf16_softcap_sm80_cu_a7f3af4d_47434cuda3std6ranges3__45__cpo4swapE - _ZN73_INTERNAL_4732254a_37_flash_fwd_hdim96_bf16_softcap_sm80_cu_a7f3af4d_47434cuda3std3__45__cpo4cendE)
_ZN73_INTERNAL_4732254a_37_flash_fwd_hdim96_bf16_softcap_sm80_cu_a7f3af4d_47434cuda3std3__45__cpo4cendE:
	.zero		1
	.type		_ZN73_INTERNAL_4732254a_37_flash_fwd_hdim96_bf16_softcap_sm80_cu_a7f3af4d_47434cuda3std6ranges3__45__cpo4swapE,@object
	.size		_ZN73_INTERNAL_4732254a_37_flash_fwd_hdim96_bf16_softcap_sm80_cu_a7f3af4d_47434cuda3std6ranges3__45__cpo4swapE,(.L_7 - _ZN73_INTERNAL_4732254a_37_flash_fwd_hdim96_bf16_softcap_sm80_cu_a7f3af4d_47434cuda3std6ranges3__45__cpo4swapE)
_ZN73_INTERNAL_4732254a_37_flash_fwd_hdim96_bf16_softcap_sm80_cu_a7f3af4d_47434cuda3std6ranges3__45__cpo4swapE:
	.zero		1
.L_7:


//--------------------- .nv.constant0._ZN7cutlass13device_kernelIN5flash19enable_sm80_to_sm89INS1_16FlashAttnFwdSm80INS1_25CollectiveMainloopFwdSm80ILi4ELi1ELb0EN4cute5tupleIJNS5_1CILi128EEENS7_ILi64EEENS7_ILi96EEEEEELi96ENS_10bfloat16_tEfNS_4arch4Sm80ELb0ELb0ELb1ELb0ELb0ELb0ELb1ELb0EEENS1_21CollectiveEpilogueFwdINS6_IJS8_SA_S9_EEENS6_IJNS7_ILi1EEESI_SI_EEESC_SE_Li128ELb0ELb1ELb0ELb0EEENS1_19SingleTileSchedulerILb0ELb0ELb1ELi128EEEEEEEEEvNT_6ParamsE --------------------------
	.section	.nv.constant0._ZN7cutlass13device_kernelIN5flash19enable_sm80_to_sm89INS1_16FlashAttnFwdSm80INS1_25CollectiveMainloopFwdSm80ILi4ELi1ELb0EN4cute5tupleIJNS5_1CILi128EEENS7_ILi64EEENS7_ILi96EEEEEELi96ENS_10bfloat16_tEfNS_4arch4Sm80ELb0ELb0ELb1ELb0ELb0ELb0ELb1ELb0EEENS1_21CollectiveEpilogueFwdINS6_IJS8_SA_S9_EEENS6_IJNS7_ILi1EEESI_SI_EEESC_SE_Li128ELb0ELb1ELb0ELb0EEENS1_19SingleTileSchedulerILb0ELb0ELb1ELi128EEEEEEEEEvNT_6ParamsE,"a",@progbits
	.sectionflags	@""
	.align	4
.nv.constant0._ZN7cutlass13device_kernelIN5flash19enable_sm80_to_sm89INS1_16FlashAttnFwdSm80INS1_25CollectiveMainloopFwdSm80ILi4ELi1ELb0EN4cute5tupleIJNS5_1CILi128EEENS7_ILi64EEENS7_ILi96EEEEEELi96ENS_10bfloat16_tEfNS_4arch4Sm80ELb0ELb0ELb1ELb0ELb0ELb0ELb1ELb0EEENS1_21CollectiveEpilogueFwdINS6_IJS8_SA_S9_EEENS6_IJNS7_ILi1EEESI_SI_EEESC_SE_Li128ELb0ELb1ELb0ELb0EEENS1_19SingleTileSchedulerILb0ELb0ELb1ELi128EEEEEEEEEvNT_6ParamsE:
	.zero		1576


//--------------------- .nv.constant0._ZN7cutlass13device_kernelIN5flash19enable_sm80_to_sm89INS1_16FlashAttnFwdSm80INS1_25CollectiveMainloopFwdSm80ILi4ELi1ELb0EN4cute5tupleIJNS5_1CILi128EEENS7_ILi64EEENS7_ILi96EEEEEELi96ENS_10bfloat16_tEfNS_4arch4Sm80ELb0ELb0ELb1ELb1ELb0ELb0ELb1ELb0EEENS1_21CollectiveEpilogueFwdINS6_IJS8_SA_S9_EEENS6_IJNS7_ILi1EEESI_SI_EEESC_SE_Li128ELb1ELb1ELb0ELb0EEENS1_19SingleTileSchedulerILb1ELb0ELb1ELi128EEEEEEEEEvNT_6ParamsE --------------------------
	.section	.nv.constant0._ZN7cutlass13device_kernelIN5flash19enable_sm80_to_sm89INS1_16FlashAttnFwdSm80INS1_25CollectiveMainloopFwdSm80ILi4ELi1ELb0EN4cute5tupleIJNS5_1CILi128EEENS7_ILi64EEENS7_ILi96EEEEEELi96ENS_10bfloat16_tEfNS_4arch4Sm80ELb0ELb0ELb1ELb1ELb0ELb0ELb1ELb0EEENS1_21CollectiveEpilogueFwdINS6_IJS8_SA_S9_EEENS6_IJNS7_ILi1EEESI_SI_EEESC_SE_Li128ELb1ELb1ELb0ELb0EEENS1_19SingleTileSchedulerILb1ELb0ELb1ELi128EEEEEEEEEvNT_6ParamsE,"a",@progbits
	.sectionflags	@""
	.align	4
.nv.constant0._ZN7cutlass13device_kernelIN5flash19enable_sm80_to_sm89INS1_16FlashAttnFwdSm80INS1_25CollectiveMainloopFwdSm80ILi4ELi1ELb0EN4cute5tupleIJNS5_1CILi128EEENS7_ILi64EEENS7_ILi96EEEEEELi96ENS_10bfloat16_tEfNS_4arch4Sm80ELb0ELb0ELb1ELb1ELb0ELb0ELb1ELb0EEENS1_21CollectiveEpilogueFwdINS6_IJS8_SA_S9_EEENS6_IJNS7_ILi1EEESI_SI_EEESC_SE_Li128ELb1ELb1ELb0ELb0EEENS1_19SingleTileSchedulerILb1ELb0ELb1ELi128EEEEEEEEEvNT_6ParamsE:
	.zero		1576


//--------------------- .nv.constant0._ZN7cutlass13device_kernelIN5flash19enable_sm80_to_sm89INS1_16FlashAttnFwdSm80INS1_25CollectiveMainloopFwdSm80ILi4ELi1ELb0EN4cute5tupleIJNS5_1CILi128EEENS7_ILi64EEENS7_ILi96EEEEEELi96ENS_10bfloat16_tEfNS_4arch4Sm80ELb0ELb0ELb1ELb1ELb0ELb1ELb1ELb0EEENS1_21CollectiveEpilogueFwdINS6_IJS8_SA_S9_EEENS6_IJNS7_ILi1EEESI_SI_EEESC_SE_Li128ELb1ELb1ELb0ELb0EEENS1_19SingleTileSchedulerILb1ELb0ELb1ELi128EEEEEEEEEvNT_6ParamsE --------------------------
	.section	.nv.constant0._ZN7cutlass13device_kernelIN5flash19enable_sm80_to_sm89INS1_16FlashAttnFwdSm80INS1_25CollectiveMainloopFwdSm80ILi4ELi1ELb0EN4cute5tupleIJNS5_1CILi128EEENS7_ILi64EEENS7_ILi96EEEEEELi96ENS_10bfloat16_tEfNS_4arch4Sm80ELb0ELb0ELb1ELb1ELb0ELb1ELb1ELb0EEENS1_21CollectiveEpilogueFwdINS6_IJS8_SA_S9_EEENS6_IJNS7_ILi1EEESI_SI_EEESC_SE_Li128ELb1ELb1ELb0ELb0EEENS1_19SingleTileSchedulerILb1ELb0ELb1ELi128EEEEEEEEEvNT_6ParamsE,"a",@progbits
	.sectionflags	@""
	.align	4
.nv.constant0._ZN7cutlass13device_kernelIN5flash19enable_sm80_to_sm89INS1_16FlashAttnFwdSm80INS1_25CollectiveMainloopFwdSm80ILi4ELi1ELb0EN4cute5tupleIJNS5_1CILi128EEENS7_ILi64EEENS7_ILi96EEEEEELi96ENS_10bfloat16_tEfNS_4arch4Sm80ELb0ELb0ELb1ELb1ELb0ELb1ELb1ELb0EEENS1_21CollectiveEpilogueFwdINS6_IJS8_SA_S9_EEENS6_IJNS7_ILi1EEESI_SI_EEESC_SE_Li128ELb1ELb1ELb0ELb0EEENS1_19SingleTileSchedulerILb1ELb0ELb1ELi128EEEEEEEEEvNT_6ParamsE:
	.zero		1576


//--------------------- .nv.constant0._ZN7cutlass13device_kernelIN5flash19enable_sm80_to_sm89INS1_16FlashAttnFwdSm80INS1_25CollectiveMainloopFwdSm80ILi4ELi1ELb0EN4cute5tupleIJNS5_1CILi128EEENS7_ILi48EEENS7_ILi96EEEEEELi96ENS_10bfloat16_tEfNS_4arch4Sm80ELb0ELb1ELb1ELb0ELb0ELb0ELb1ELb0EEENS1_21CollectiveEpilogueFwdINS6_IJS8_SA_S9_EEENS6_IJNS7_ILi1EEESI_SI_EEESC_SE_Li128ELb0ELb1ELb0ELb0EEENS1_19SingleTileSchedulerILb0ELb0ELb1ELi128EEEEEEEEEvNT_6ParamsE --------------------------
	.section	.nv.constant0._ZN7cutlass13device_kernelIN5flash19enable_sm80_to_sm89INS1_16FlashAttnFwdSm80INS1_25CollectiveMainloopFwdSm80ILi4ELi1ELb0EN4cute5tupleIJNS5_1CILi128EEENS7_ILi48EEENS7_ILi96EEEEEELi96ENS_10bfloat16_tEfNS_4arch4Sm80ELb0ELb1ELb1ELb0ELb0ELb0ELb1ELb0EEENS1_21CollectiveEpilogueFwdINS6_IJS8_SA_S9_EEENS6_IJNS7_ILi1EEESI_SI_EEESC_SE_Li128ELb0ELb1ELb0ELb0EEENS1_19SingleTileSchedulerILb0ELb0ELb1ELi128EEEEEEEEEvNT_6ParamsE,"a",@progbits
	.sectionflags	@""
	.align	4
.nv.constant0._ZN7cutlass13device_kernelIN5flash19enable_sm80_to_sm89INS1_16FlashAttnFwdSm80INS1_25CollectiveMainloopFwdSm80ILi4ELi1ELb0EN4cute5tupleIJNS5_1CILi128EEENS7_ILi48EEENS7_ILi96EEEEEELi96ENS_10bfloat16_tEfNS_4arch4Sm80ELb0ELb1ELb1ELb0ELb0ELb0ELb1ELb0EEENS1_21CollectiveEpilogueFwdINS6_IJS8_SA_S9_EEENS6_IJNS7_ILi1EEESI_SI_EEESC_SE_Li128ELb0ELb1ELb0ELb0EEENS1_19SingleTileSchedulerILb0ELb0ELb1ELi128EEEEEEEEEvNT_6ParamsE:
	.zero		1576


//--------------------- .nv.constant0._ZN7cutlass13device_kernelIN5flash19enable_sm80_to_sm89INS1_16FlashAttnFwdSm80INS1_25CollectiveMainloopFwdSm80ILi4ELi1ELb0EN4cute5tupleIJNS5_1CILi128EEENS7_ILi48EEENS7_ILi96EEEEEELi96ENS_10bfloat16_tEfNS_4arch4Sm80ELb0ELb1ELb1ELb1ELb0ELb0ELb1ELb0EEENS1_21CollectiveEpilogueFwdINS6_IJS8_SA_S9_EEENS6_IJNS7_ILi1EEESI_SI_EEESC_SE_Li128ELb1ELb1ELb0ELb0EEENS1_19SingleTileSchedulerILb1ELb0ELb1ELi128EEEEEEEEEvNT_6ParamsE --------------------------
	.section	.nv.constant0._ZN7cutlass13device_kernelIN5flash19enable_sm80_to_sm89INS1_16FlashAttnFwdSm80INS1_25CollectiveMainloopFwdSm80ILi4ELi1ELb0EN4cute5tupleIJNS5_1CILi128EEENS7_ILi48EEENS7_ILi96EEEEEELi96ENS_10bfloat16_tEfNS_4arch4Sm80ELb0ELb1ELb1ELb1ELb0ELb0ELb1ELb0EEENS1_21CollectiveEpilogueFwdINS6_IJS8_SA_S9_EEENS6_IJNS7_ILi1EEESI_SI_EEESC_SE_Li128ELb1ELb1ELb0ELb0EEENS1_19SingleTileSchedulerILb1ELb0ELb1ELi128EEEEEEEEEvNT_6ParamsE,"a",@progbits
	.sectionflags	@""
	.align	4
.nv.constant0._ZN7cutlass13device_kernelIN5flash19enable_sm80_to_sm89INS1_16FlashAttnFwdSm80INS1_25CollectiveMainloopFwdSm80ILi4ELi1ELb0EN4cute5tupleIJNS5_1CILi128EEENS7_ILi48EEENS7_ILi96EEEEEELi96ENS_10bfloat16_tEfNS_4arch4Sm80ELb0ELb1ELb1ELb1ELb0ELb0ELb1ELb0EEENS1_21CollectiveEpilogueFwdINS6_IJS8_SA_S9_EEENS6_IJNS7_ILi1EEESI_SI_EEESC_SE_Li128ELb1ELb1ELb0ELb0EEENS1_19SingleTileSchedulerILb1ELb0ELb1ELi128EEEEEEEEEvNT_6ParamsE:
	.zero		1576


//--------------------- .nv.constant0._ZN7cutlass13device_kernelIN5flash19enable_sm80_to_sm89INS1_16FlashAttnFwdSm80INS1_25CollectiveMainloopFwdSm80ILi4ELi1ELb0EN4cute5tupleIJNS5_1CILi128EEENS7_ILi48EEENS7_ILi96EEEEEELi96ENS_10bfloat16_tEfNS_4arch4Sm80ELb0ELb1ELb1ELb1ELb0ELb1ELb1ELb0EEENS1_21CollectiveEpilogueFwdINS6_IJS8_SA_S9_EEENS6_IJNS7_ILi1EEESI_SI_EEESC_SE_Li128ELb1ELb1ELb0ELb0EEENS1_19SingleTileSchedulerILb1ELb0ELb1ELi128EEEEEEEEEvNT_6ParamsE --------------------------
	.section	.nv.constant0._ZN7cutlass13device_kernelIN5flash19enable_sm80_to_sm89INS1_16FlashAttnFwdSm80INS1_25CollectiveMainloopFwdSm80ILi4ELi1ELb0EN4cute5tupleIJNS5_1CILi128EEENS7_ILi48EEENS7_ILi96EEEEEELi96ENS_10bfloat16_tEfNS_4arch4Sm80ELb0ELb1ELb1ELb1ELb0ELb1ELb1ELb0EEENS1_21CollectiveEpilogueFwdINS6_IJS8_SA_S9_EEENS6_IJNS7_ILi1EEESI_SI_EEESC_SE_Li128ELb1ELb1ELb0ELb0EEENS1_19SingleTileSchedulerILb1ELb0ELb1ELi128EEEEEEEEEvNT_6ParamsE,"a",@progbits
	.sectionflags	@""
	.align	4
.nv.constant0._ZN7cutlass13device_kernelIN5flash19enable_sm80_to_sm89INS1_16FlashAttnFwdSm80INS1_25CollectiveMainloopFwdSm80ILi4ELi1ELb0EN4cute5tupleIJNS5_1CILi128EEENS7_ILi48EEENS7_ILi96EEEEEELi96ENS_10bfloat16_tEfNS_4arch4Sm80ELb0ELb1ELb1ELb1ELb0ELb1ELb1ELb0EEENS1_21CollectiveEpilogueFwdINS6_IJS8_SA_S9_EEENS6_IJNS7_ILi1EEESI_SI_EEESC_SE_Li128ELb1ELb1ELb0ELb0EEENS1_19SingleTileSchedulerILb1ELb0ELb1ELi128EEEEEEEEEvNT_6ParamsE:
	.zero		1576


//--------------------- .nv.constant0._ZN7cutlass13device_kernelIN5flash19enable_sm80_to_sm89INS1_16FlashAttnFwdSm80INS1_25CollectiveMainloopFwdSm80ILi4ELi1ELb0EN4cute5tupleIJNS5_1CILi128EEENS7_ILi64EEENS7_ILi96EEEEEELi96ENS_10bfloat16_tEfNS_4arch4Sm80ELb1ELb0ELb1ELb0ELb0ELb0ELb1ELb0EEENS1_21CollectiveEpilogueFwdINS6_IJS8_SA_S9_EEENS6_IJNS7_ILi1EEESI_SI_EEESC_SE_Li128ELb0ELb1ELb0ELb0EEENS1_30DynamicPersistentTileSchedulerILi128ELi128ELb0ELb1ELb0EEEEEEEEEvNT_6ParamsE --------------------------
	.section	.nv.constant0._ZN7cutlass13device_kernelIN5flash19enable_sm80_to_sm89INS1_16FlashAttnFwdSm80INS1_25CollectiveMainloopFwdSm80ILi4ELi1ELb0EN4cute5tupleIJNS5_1CILi128EEENS7_ILi64EEENS7_ILi96EEEEEELi96ENS_10bfloat16_tEfNS_4arch4Sm80ELb1ELb0ELb1ELb0ELb0ELb0ELb1ELb0EEENS1_21CollectiveEpilogueFwdINS6_IJS8_SA_S9_EEENS6_IJNS7_ILi1EEESI_SI_EEESC_SE_Li128ELb0ELb1ELb0ELb0EEENS1_30DynamicPersistentTileSchedulerILi128ELi128ELb0ELb1ELb0EEEEEEEEEvNT_6ParamsE,"a",@progbits
	.sectionflags	@""
	.align	4
.nv.constant0._ZN7cutlass13device_kernelIN5flash19enable_sm80_to_sm89INS1_16FlashAttnFwdSm80INS1_25CollectiveMainloopFwdSm80ILi4ELi1ELb0EN4cute5tupleIJNS5_1CILi128EEENS7_ILi64EEENS7_ILi96EEEEEELi96ENS_10bfloat16_tEfNS_4arch4Sm80ELb1ELb0ELb1ELb0ELb0ELb0ELb1ELb0EEENS1_21CollectiveEpilogueFwdINS6_IJS8_SA_S9_EEENS6_IJNS7_ILi1EEESI_SI_EEESC_SE_Li128ELb0ELb1ELb0ELb0EEENS1_30DynamicPersistentTileSchedulerILi128ELi128ELb0ELb1ELb0EEEEEEEEEvNT_6ParamsE:
	.zero		1592


//--------------------- .nv.constant0._ZN7cutlass13device_kernelIN5flash19enable_sm80_to_sm89INS1_16FlashAttnFwdSm80INS1_25CollectiveMainloopFwdSm80ILi4ELi1ELb0EN4cute5tupleIJNS5_1CILi128EEENS7_ILi64EEENS7_ILi96EEEEEELi96ENS_10bfloat16_tEfNS_4arch4Sm80ELb1ELb0ELb1ELb1ELb0ELb0ELb1ELb0EEENS1_21CollectiveEpilogueFwdINS6_IJS8_SA_S9_EEENS6_IJNS7_ILi1EEESI_SI_EEESC_SE_Li128ELb1ELb1ELb0ELb0EEENS1_19SingleTileSchedulerILb1ELb0ELb1ELi128EEEEEEEEEvNT_6ParamsE --------------------------
	.section	.nv.constant0._ZN7cutlass13device_kernelIN5flash19enable_sm80_to_sm89INS1_16FlashAttnFwdSm80INS1_25CollectiveMainloopFwdSm80ILi4ELi1ELb0EN4cute5tupleIJNS5_1CILi128EEENS7_ILi64EEENS7_ILi96EEEEEELi96ENS_10bfloat16_tEfNS_4arch4Sm80ELb1ELb0ELb1ELb1ELb0ELb0ELb1ELb0EEENS1_21CollectiveEpilogueFwdINS6_IJS8_SA_S9_EEENS6_IJNS7_ILi1EEESI_SI_EEESC_SE_Li128ELb1ELb1ELb0ELb0EEENS1_19SingleTileSchedulerILb1ELb0ELb1ELi128EEEEEEEEEvNT_6ParamsE,"a",@progbits
	.sectionflags	@""
	.align	4
.nv.constant0._ZN7cutlass13device_kernelIN5flash19enable_sm80_to_sm89INS1_16FlashAttnFwdSm80INS1_25CollectiveMainloopFwdSm80ILi4ELi1ELb0EN4cute5tupleIJNS5_1CILi128EEENS7_ILi64EEENS7_ILi96EEEEEELi96ENS_10bfloat16_tEfNS_4arch4Sm80ELb1ELb0ELb1ELb1ELb0ELb0ELb1ELb0EEENS1_21CollectiveEpilogueFwdINS6_IJS8_SA_S9_EEENS6_IJNS7_ILi1EEESI_SI_EEESC_SE_Li128ELb1ELb1ELb0ELb0EEENS1_19SingleTileSchedulerILb1ELb0ELb1ELi128EEEEEEEEEvNT_6ParamsE:
	.zero		1576


//--------------------- .nv.constant0._ZN7cutlass13device_kernelIN5flash19enable_sm80_to_sm89INS1_16FlashAttnFwdSm80INS1_25CollectiveMainloopFwdSm80ILi4ELi1ELb0EN4cute5tupleIJNS5_1CILi128EEENS7_ILi64EEENS7_ILi96EEEEEELi96ENS_10bfloat16_tEfNS_4arch4Sm80ELb1ELb0ELb1ELb1ELb0ELb1ELb1ELb0EEENS1_21CollectiveEpilogueFwdINS6_IJS8_SA_S9_EEENS6_IJNS7_ILi1EEESI_SI_EEESC_SE_Li128ELb1ELb1ELb0ELb0EEENS1_19SingleTileSchedulerILb1ELb0ELb1ELi128EEEEEEEEEvNT_6ParamsE --------------------------
	.section	.nv.constant0._ZN7cutlass13device_kernelIN5flash19enable_sm80_to_sm89INS1_16FlashAttnFwdSm80INS1_25CollectiveMainloopFwdSm80ILi4ELi1ELb0EN4cute5tupleIJNS5_1CILi128EEENS7_ILi64EEENS7_ILi96EEEEEELi96ENS_10bfloat16_tEfNS_4arch4Sm80ELb1ELb0ELb1ELb1ELb0ELb1ELb1ELb0EEENS1_21CollectiveEpilogueFwdINS6_IJS8_SA_S9_EEENS6_IJNS7_ILi1EEESI_SI_EEESC_SE_Li128ELb1ELb1ELb0ELb0EEENS1_19SingleTileSchedulerILb1ELb0ELb1ELi128EEEEEEEEEvNT_6ParamsE,"a",@progbits
	.sectionflags	@""
	.align	4
.nv.constant0._ZN7cutlass13device_kernelIN5flash19enable_sm80_to_sm89INS1_16FlashAttnFwdSm80INS1_25CollectiveMainloopFwdSm80ILi4ELi1ELb0EN4cute5tupleIJNS5_1CILi128EEENS7_ILi64EEENS7_ILi96EEEEEELi96ENS_10bfloat16_tEfNS_4arch4Sm80ELb1ELb0ELb1ELb1ELb0ELb1ELb1ELb0EEENS1_21CollectiveEpilogueFwdINS6_IJS8_SA_S9_EEENS6_IJNS7_ILi1EEESI_SI_EEESC_SE_Li128ELb1ELb1ELb0ELb0EEENS1_19SingleTileSchedulerILb1ELb0ELb1ELi128EEEEEEEEEvNT_6ParamsE:
	.zero		1576


//--------------------- SYMBOLS --------------------------

	.type		.nv.reservedSmem.offset0,@object
	.size		.nv.reservedSmem.offset0,0x4
